	.target	sm_90a

	.elftype	@"ET_EXEC"


//--------------------- .note.nv.tkinfo           --------------------------
	.section	.note.nv.tkinfo,"",@"SHT_NOTE"
	.sectionflags	@"SHF_NOTE_NV_TKINFO"
	.tkinfo
        /*0018*/ 	.word	0x00000002
        /*0030*/ 	.string	""
        /*0030*/ 	.string	"ptxas"
        /*0030*/ 	.string	"Cuda compilation tools, release 13.0, V13.0.88"
        /*0030*/ 	.string	"Build cuda_13.0.r13.0/compiler.36424714_0"
        /*0030*/ 	.string	"-arch sm_90a -m 64 "



//--------------------- .note.nv.cuinfo           --------------------------
	.section	.note.nv.cuinfo,"",@"SHT_NOTE"
	.sectionflags	@"SHF_NOTE_NV_CUINFO"
        /*0018*/ 	.short	0x0002
        /*001a*/ 	.short	0x005a
        /*001c*/ 	.short	0x0082
	.zero		2


//--------------------- .nv.info                  --------------------------
	.section	.nv.info,"",@"SHT_CUDA_INFO"
	.align	4


	//----- nvinfo : EIATTR_REGCOUNT
	.align		4
        /*0000*/ 	.byte	0x04, 0x2f
        /*0002*/ 	.short	(.L_15 - .L_14)
	.align		4
.L_14:
        /*0004*/ 	.word	index@(_ZN7cutlass13device_kernelINS_4gemm6kernel13GemmUniversalIN4cute5tupleIJiiiiEEENS1_10collective13CollectiveMmaINS1_34MainloopSm90TmaGmmaWarpSpecializedILi32ENS5_IJNS4_1CILi2EEENSA_ILi1EEESC_EEENS1_35KernelTmaWarpSpecializedCooperativeEEENS5_IJNSA_ILi128EEENSA_ILi96EEENSA_ILi16EEEEEENS_6half_tENS5_IJlSC_lEEESK_SL_NS4_8TiledMMAINS4_8MMA_AtomIJNS4_4SM904GMMA25MMA_64x96x16_F32F16F16_SSILNSP_5MajorE0ELSR_0ELNSP_7ScaleInE1ELSS_1EEEEEENS4_6LayoutISD_NS5_IJSC_NSA_ILi0EEESW_EEEEENS5_IJNS4_10UnderscoreESZ_SZ_EEEEENS4_13SM90_TMA_LOADENS4_14ComposedLayoutINS4_7SwizzleILi1ELi4ELi3EEENS4_18smem_ptr_flag_bitsILi16EEENSV_INS5_IJNSA_ILi8EEESI_EEENS5_IJSI_SC_EEEEEEEvNS4_8identityENS4_23SM90_TMA_LOAD_MULTICASTES1C_vS1D_EENS_8epilogue10collective6detail29Sm90TmaWarpSpecializedAdapterINS1H_15DefaultEpilogueISK_SL_SL_NS1G_6thread17LinearCombinationISK_Li1EffLNS1L_9ScaleType4KindE0ELNS_15FloatRoundStyleE2ESK_EENS1_15EpilogueDefaultEEEEEvvEEEEvNT_6ParamsE)
        /*0008*/ 	.word	0x000000a8


	//----- nvinfo : EIATTR_FRAME_SIZE
	.align		4
.L_15:
        /*000c*/ 	.byte	0x04, 0x11
        /*000e*/ 	.short	(.L_17 - .L_16)
	.align		4
.L_16:
        /*0010*/ 	.word	index@(_ZN7cutlass13device_kernelINS_4gemm6kernel13GemmUniversalIN4cute5tupleIJiiiiEEENS1_10collective13CollectiveMmaINS1_34MainloopSm90TmaGmmaWarpSpecializedILi32ENS5_IJNS4_1CILi2EEENSA_ILi1EEESC_EEENS1_35KernelTmaWarpSpecializedCooperativeEEENS5_IJNSA_ILi128EEENSA_ILi96EEENSA_ILi16EEEEEENS_6half_tENS5_IJlSC_lEEESK_SL_NS4_8TiledMMAINS4_8MMA_AtomIJNS4_4SM904GMMA25MMA_64x96x16_F32F16F16_SSILNSP_5MajorE0ELSR_0ELNSP_7ScaleInE1ELSS_1EEEEEENS4_6LayoutISD_NS5_IJSC_NSA_ILi0EEESW_EEEEENS5_IJNS4_10UnderscoreESZ_SZ_EEEEENS4_13SM90_TMA_LOADENS4_14ComposedLayoutINS4_7SwizzleILi1ELi4ELi3EEENS4_18smem_ptr_flag_bitsILi16EEENSV_INS5_IJNSA_ILi8EEESI_EEENS5_IJSI_SC_EEEEEEEvNS4_8identityENS4_23SM90_TMA_LOAD_MULTICASTES1C_vS1D_EENS_8epilogue10collective6detail29Sm90TmaWarpSpecializedAdapterINS1H_15DefaultEpilogueISK_SL_SL_NS1G_6thread17LinearCombinationISK_Li1EffLNS1L_9ScaleType4KindE0ELNS_15FloatRoundStyleE2ESK_EENS1_15EpilogueDefaultEEEEEvvEEEEvNT_6ParamsE)
        /*0014*/ 	.word	0x00000000


	//----- nvinfo : EIATTR_MIN_STACK_SIZE
	.align		4
.L_17:
        /*0018*/ 	.byte	0x04, 0x12
        /*001a*/ 	.short	(.L_19 - .L_18)
	.align		4
.L_18:
        /*001c*/ 	.word	index@(_ZN7cutlass13device_kernelINS_4gemm6kernel13GemmUniversalIN4cute5tupleIJiiiiEEENS1_10collective13CollectiveMmaINS1_34MainloopSm90TmaGmmaWarpSpecializedILi32ENS5_IJNS4_1CILi2EEENSA_ILi1EEESC_EEENS1_35KernelTmaWarpSpecializedCooperativeEEENS5_IJNSA_ILi128EEENSA_ILi96EEENSA_ILi16EEEEEENS_6half_tENS5_IJlSC_lEEESK_SL_NS4_8TiledMMAINS4_8MMA_AtomIJNS4_4SM904GMMA25MMA_64x96x16_F32F16F16_SSILNSP_5MajorE0ELSR_0ELNSP_7ScaleInE1ELSS_1EEEEEENS4_6LayoutISD_NS5_IJSC_NSA_ILi0EEESW_EEEEENS5_IJNS4_10UnderscoreESZ_SZ_EEEEENS4_13SM90_TMA_LOADENS4_14ComposedLayoutINS4_7SwizzleILi1ELi4ELi3EEENS4_18smem_ptr_flag_bitsILi16EEENSV_INS5_IJNSA_ILi8EEESI_EEENS5_IJSI_SC_EEEEEEEvNS4_8identityENS4_23SM90_TMA_LOAD_MULTICASTES1C_vS1D_EENS_8epilogue10collective6detail29Sm90TmaWarpSpecializedAdapterINS1H_15DefaultEpilogueISK_SL_SL_NS1G_6thread17LinearCombinationISK_Li1EffLNS1L_9ScaleType4KindE0ELNS_15FloatRoundStyleE2ESK_EENS1_15EpilogueDefaultEEEEEvvEEEEvNT_6ParamsE)
        /*0020*/ 	.word	0x00000000
.L_19:


//--------------------- .nv.compat                --------------------------
	.section	.nv.compat,"",@"SHT_CUDA_COMPAT_INFO"
	.align	4
        /*0000*/ 	.byte	0x02, 0x09, 0x01, 0x00, 0x02, 0x02, 0x04, 0x00, 0x02, 0x05, 0x05, 0x00, 0x03, 0x07, 0x01, 0x01
        /*0010*/ 	.byte	0x02, 0x03, 0x01, 0x00, 0x02, 0x06, 0x01, 0x00, 0x04, 0x0b, 0x08, 0x00, 0x00, 0x00, 0x00, 0x00
        /*0020*/ 	.byte	0x00, 0x00, 0x00, 0x00


//--------------------- .nv.info._ZN7cutlass13device_kernelINS_4gemm6kernel13GemmUniversalIN4cute5tupleIJiiiiEEENS1_10collective13CollectiveMmaINS1_34MainloopSm90TmaGmmaWarpSpecializedILi32ENS5_IJNS4_1CILi2EEENSA_ILi1EEESC_EEENS1_35KernelTmaWarpSpecializedCooperativeEEENS5_IJNSA_ILi128EEENSA_ILi96EEENSA_ILi16EEEEEENS_6half_tENS5_IJlSC_lEEESK_SL_NS4_8TiledMMAINS4_8MMA_AtomIJNS4_4SM904GMMA25MMA_64x96x16_F32F16F16_SSILNSP_5MajorE0ELSR_0ELNSP_7ScaleInE1ELSS_1EEEEEENS4_6LayoutISD_NS5_IJSC_NSA_ILi0EEESW_EEEEENS5_IJNS4_10UnderscoreESZ_SZ_EEEEENS4_13SM90_TMA_LOADENS4_14ComposedLayoutINS4_7SwizzleILi1ELi4ELi3EEENS4_18smem_ptr_flag_bitsILi16EEENSV_INS5_IJNSA_ILi8EEESI_EEENS5_IJSI_SC_EEEEEEEvNS4_8identityENS4_23SM90_TMA_LOAD_MULTICASTES1C_vS1D_EENS_8epilogue10collective6detail29Sm90TmaWarpSpecializedAdapterINS1H_15DefaultEpilogueISK_SL_SL_NS1G_6thread17LinearCombinationISK_Li1EffLNS1L_9ScaleType4KindE0ELNS_15FloatRoundStyleE2ESK_EENS1_15EpilogueDefaultEEEEEvvEEEEvNT_6ParamsE --------------------------
	.section	.nv.info._ZN7cutlass13device_kernelINS_4gemm6kernel13GemmUniversalIN4cute5tupleIJiiiiEEENS1_10collective13CollectiveMmaINS1_34MainloopSm90TmaGmmaWarpSpecializedILi32ENS5_IJNS4_1CILi2EEENSA_ILi1EEESC_EEENS1_35KernelTmaWarpSpecializedCooperativeEEENS5_IJNSA_ILi128EEENSA_ILi96EEENSA_ILi16EEEEEENS_6half_tENS5_IJlSC_lEEESK_SL_NS4_8TiledMMAINS4_8MMA_AtomIJNS4_4SM904GMMA25MMA_64x96x16_F32F16F16_SSILNSP_5MajorE0ELSR_0ELNSP_7ScaleInE1ELSS_1EEEEEENS4_6LayoutISD_NS5_IJSC_NSA_ILi0EEESW_EEEEENS5_IJNS4_10UnderscoreESZ_SZ_EEEEENS4_13SM90_TMA_LOADENS4_14ComposedLayoutINS4_7SwizzleILi1ELi4ELi3EEENS4_18smem_ptr_flag_bitsILi16EEENSV_INS5_IJNSA_ILi8EEESI_EEENS5_IJSI_SC_EEEEEEEvNS4_8identityENS4_23SM90_TMA_LOAD_MULTICASTES1C_vS1D_EENS_8epilogue10collective6detail29Sm90TmaWarpSpecializedAdapterINS1H_15DefaultEpilogueISK_SL_SL_NS1G_6thread17LinearCombinationISK_Li1EffLNS1L_9ScaleType4KindE0ELNS_15FloatRoundStyleE2ESK_EENS1_15EpilogueDefaultEEEEEvvEEEEvNT_6ParamsE,"",@"SHT_CUDA_INFO"
	.sectionflags	@""
	.align	4


	//----- nvinfo : EIATTR_CUDA_API_VERSION
	.align		4
        /*0000*/ 	.byte	0x04, 0x37
        /*0002*/ 	.short	(.L_21 - .L_20)
.L_20:
        /*0004*/ 	.word	0x00000082


	//----- nvinfo : EIATTR_KPARAM_INFO
	.align		4
.L_21:
        /*0008*/ 	.byte	0x04, 0x17
        /*000a*/ 	.short	(.L_23 - .L_22)
.L_22:
        /*000c*/ 	.word	0x00000000
        /*0010*/ 	.short	0x0000
        /*0012*/ 	.short	0x0070
        /*0014*/ 	.byte	0x00, 0xf0, 0x01, 0x10


	//----- nvinfo : EIATTR_SPARSE_MMA_MASK
	.align		4
.L_23:
        /*0018*/ 	.byte	0x03, 0x50
        /*001a*/ 	.short	0x0000


	//----- nvinfo : EIATTR_MAXREG_COUNT
	.align		4
        /*001c*/ 	.byte	0x03, 0x1b
        /*001e*/ 	.short	0x00a8


	//----- nvinfo : EIATTR_NUM_BARRIERS
	.align		4
        /*0020*/ 	.byte	0x02, 0x4c
        /*0022*/ 	.byte	0x01
	.zero		1


	//----- nvinfo : EIATTR_EXTERNS
	.align		4
        /*0024*/ 	.byte	0x04, 0x0f
        /*0026*/ 	.short	(.L_25 - .L_24)


	//   ....[0]....
	.align		4
.L_24:
        /*0028*/ 	.word	index@(__assertfail)


	//----- nvinfo : EIATTR_MERCURY_ISA_VERSION
	.align		4
.L_25:
        /*002c*/ 	.byte	0x03, 0x5f
        /*002e*/ 	.short	0x0101


	//----- nvinfo : EIATTR_INT_WARP_WIDE_INSTR_OFFSETS
	.align		4
        /*0030*/ 	.byte	0x04, 0x31
        /*0032*/ 	.short	(.L_27 - .L_26)


	//   ....[0]....
.L_26:
        /*0034*/ 	.word	0x00000830


	//   ....[1]....
        /*0038*/ 	.word	0x00000860


	//   ....[2]....
        /*003c*/ 	.word	0x00000a20


	//----- nvinfo : EIATTR_COOP_GROUP_MASK_REGIDS
	.align		4
.L_27:
        /*0040*/ 	.byte	0x04, 0x29
        /*0042*/ 	.short	(.L_29 - .L_28)


	//   ....[0]....
.L_28:
        /*0044*/ 	.word	0xffffffff


	//   ....[1]....
        /*0048*/ 	.word	0xffffffff


	//   ....[2]....
        /*004c*/ 	.word	0xffffffff


	//   ....[3]....
        /*0050*/ 	.word	0xffffffff


	//   ....[4]....
        /*0054*/ 	.word	0xffffffff


	//   ....[5]....
        /*0058*/ 	.word	0xffffffff


	//----- nvinfo : EIATTR_COOP_GROUP_INSTR_OFFSETS
	.align		4
.L_29:
        /*005c*/ 	.byte	0x04, 0x28
        /*005e*/ 	.short	(.L_31 - .L_30)


	//   ....[0]....
.L_30:
        /*0060*/ 	.word	0x00000060


	//   ....[1]....
        /*0064*/ 	.word	0x00000070


	//   ....[2]....
        /*0068*/ 	.word	0x00000130


	//   ....[3]....
        /*006c*/ 	.word	0x00000680


	//   ....[4]....
        /*0070*/ 	.word	0x00000ba0


	//   ....[5]....
        /*0074*/ 	.word	0x000015e0


	//----- nvinfo : EIATTR_REG_RECONFIG
	.align		4
.L_31:
        /*0078*/ 	.byte	0x01, 0x54
	.zero		2


	//----- nvinfo : EIATTR_SYSCALL_OFFSETS
	.align		4
        /*007c*/ 	.byte	0x04, 0x46
        /*007e*/ 	.short	(.L_33 - .L_32)


	//   ....[0]....
.L_32:
        /*0080*/ 	.word	0x000017a0


	//----- nvinfo : EIATTR_MBARRIER_INSTR_OFFSETS
	.align		4
.L_33:
        /*0084*/ 	.byte	0x04, 0x39
        /*0086*/ 	.short	(.L_35 - .L_34)


	//   ....[0]....
.L_34:
        /*0088*/ 	.word	0x00000250
        /*008c*/ 	.word	0x000000ff
        /*0090*/ 	.word	0x00000000
        /*0094*/ 	.short	0x0100
        /*0096*/ 	.byte	0x08
	.zero		1


	//   ....[1]....
        /*0098*/ 	.word	0x00000260
        /*009c*/ 	.word	0x000000ff
        /*00a0*/ 	.word	0x00000100
        /*00a4*/ 	.short	0x0100
        /*00a6*/ 	.byte	0x08
	.zero		1


	//   ....[2]....
        /*00a8*/ 	.word	0x00000270
        /*00ac*/ 	.word	0x000000ff
        /*00b0*/ 	.word	0x00000008
        /*00b4*/ 	.short	0x0100
        /*00b6*/ 	.byte	0x08
	.zero		1


	//   ....[3]....
        /*00b8*/ 	.word	0x00000280
        /*00bc*/ 	.word	0x000000ff
        /*00c0*/ 	.word	0x00000108
        /*00c4*/ 	.short	0x0100
        /*00c6*/ 	.byte	0x08
	.zero		1


	//   ....[4]....
        /*00c8*/ 	.word	0x00000290
        /*00cc*/ 	.word	0x000000ff
        /*00d0*/ 	.word	0x00000010
        /*00d4*/ 	.short	0x0100
        /*00d6*/ 	.byte	0x08
	.zero		1


	//   ....[5]....
        /*00d8*/ 	.word	0x000002a0
        /*00dc*/ 	.word	0x000000ff
        /*00e0*/ 	.word	0x00000110
        /*00e4*/ 	.short	0x0100
        /*00e6*/ 	.byte	0x08
	.zero		1


	//   ....[6]....
        /*00e8*/ 	.word	0x000002b0
        /*00ec*/ 	.word	0x000000ff
        /*00f0*/ 	.word	0x00000018
        /*00f4*/ 	.short	0x0100
        /*00f6*/ 	.byte	0x08
	.zero		1


	//   ....[7]....
        /*00f8*/ 	.word	0x000002c0
        /*00fc*/ 	.word	0x000000ff
        /*0100*/ 	.word	0x00000118
        /*0104*/ 	.short	0x0100
        /*0106*/ 	.byte	0x08
	.zero		1


	//   ....[8]....
        /*0108*/ 	.word	0x000002d0
        /*010c*/ 	.word	0x000000ff
        /*0110*/ 	.word	0x00000020
        /*0114*/ 	.short	0x0100
        /*0116*/ 	.byte	0x08
	.zero		1


	//   ....[9]....
        /*0118*/ 	.word	0x000002e0
        /*011c*/ 	.word	0x000000ff
        /*0120*/ 	.word	0x00000120
        /*0124*/ 	.short	0x0100
        /*0126*/ 	.byte	0x08
	.zero		1


	//   ....[10]....
        /*0128*/ 	.word	0x000002f0
        /*012c*/ 	.word	0x000000ff
        /*0130*/ 	.word	0x00000028
        /*0134*/ 	.short	0x0100
        /*0136*/ 	.byte	0x08
	.zero		1


	//   ....[11]....
        /*0138*/ 	.word	0x00000300
        /*013c*/ 	.word	0x000000ff
        /*0140*/ 	.word	0x00000128
        /*0144*/ 	.short	0x0100
        /*0146*/ 	.byte	0x08
	.zero		1


	//   ....[12]....
        /*0148*/ 	.word	0x00000310
        /*014c*/ 	.word	0x000000ff
        /*0150*/ 	.word	0x00000030
        /*0154*/ 	.short	0x0100
        /*0156*/ 	.byte	0x08
	.zero		1


	//   ....[13]....
        /*0158*/ 	.word	0x00000320
        /*015c*/ 	.word	0x000000ff
        /*0160*/ 	.word	0x00000130
        /*0164*/ 	.short	0x0100
        /*0166*/ 	.byte	0x08
	.zero		1


	//   ....[14]....
        /*0168*/ 	.word	0x00000330
        /*016c*/ 	.word	0x000000ff
        /*0170*/ 	.word	0x00000038
        /*0174*/ 	.short	0x0100
        /*0176*/ 	.byte	0x08
	.zero		1


	//   ....[15]....
        /*0178*/ 	.word	0x00000340
        /*017c*/ 	.word	0x000000ff
        /*0180*/ 	.word	0x00000138
        /*0184*/ 	.short	0x0100
        /*0186*/ 	.byte	0x08
	.zero		1


	//   ....[16]....
        /*0188*/ 	.word	0x00000350
        /*018c*/ 	.word	0x000000ff
        /*0190*/ 	.word	0x00000040
        /*0194*/ 	.short	0x0100
        /*0196*/ 	.byte	0x08
	.zero		1


	//   ....[17]....
        /*0198*/ 	.word	0x00000360
        /*019c*/ 	.word	0x000000ff
        /*01a0*/ 	.word	0x00000140
        /*01a4*/ 	.short	0x0100
        /*01a6*/ 	.byte	0x08
	.zero		1


	//   ....[18]....
        /*01a8*/ 	.word	0x00000370
        /*01ac*/ 	.word	0x000000ff
        /*01b0*/ 	.word	0x00000048
        /*01b4*/ 	.short	0x0100
        /*01b6*/ 	.byte	0x08
	.zero		1


	//   ....[19]....
        /*01b8*/ 	.word	0x00000380
        /*01bc*/ 	.word	0x000000ff
        /*01c0*/ 	.word	0x00000148
        /*01c4*/ 	.short	0x0100
        /*01c6*/ 	.byte	0x08
	.zero		1


	//   ....[20]....
        /*01c8*/ 	.word	0x00000390
        /*01cc*/ 	.word	0x000000ff
        /*01d0*/ 	.word	0x00000050
        /*01d4*/ 	.short	0x0100
        /*01d6*/ 	.byte	0x08
	.zero		1


	//   ....[21]....
        /*01d8*/ 	.word	0x000003a0
        /*01dc*/ 	.word	0x000000ff
        /*01e0*/ 	.word	0x00000150
        /*01e4*/ 	.short	0x0100
        /*01e6*/ 	.byte	0x08
	.zero		1


	//   ....[22]....
        /*01e8*/ 	.word	0x000003b0
        /*01ec*/ 	.word	0x000000ff
        /*01f0*/ 	.word	0x00000058
        /*01f4*/ 	.short	0x0100
        /*01f6*/ 	.byte	0x08
	.zero		1


	//   ....[23]....
        /*01f8*/ 	.word	0x000003c0
        /*01fc*/ 	.word	0x000000ff
        /*0200*/ 	.word	0x00000158
        /*0204*/ 	.short	0x0100
        /*0206*/ 	.byte	0x08
	.zero		1


	//   ....[24]....
        /*0208*/ 	.word	0x000003d0
        /*020c*/ 	.word	0x000000ff
        /*0210*/ 	.word	0x00000060
        /*0214*/ 	.short	0x0100
        /*0216*/ 	.byte	0x08
	.zero		1


	//   ....[25]....
        /*0218*/ 	.word	0x000003e0
        /*021c*/ 	.word	0x000000ff
        /*0220*/ 	.word	0x00000160
        /*0224*/ 	.short	0x0100
        /*0226*/ 	.byte	0x08
	.zero		1


	//   ....[26]....
        /*0228*/ 	.word	0x000003f0
        /*022c*/ 	.word	0x000000ff
        /*0230*/ 	.word	0x00000068
        /*0234*/ 	.short	0x0100
        /*0236*/ 	.byte	0x08
	.zero		1


	//   ....[27]....
        /*0238*/ 	.word	0x00000400
        /*023c*/ 	.word	0x000000ff
        /*0240*/ 	.word	0x00000168
        /*0244*/ 	.short	0x0100
        /*0246*/ 	.byte	0x08
	.zero		1


	//   ....[28]....
        /*0248*/ 	.word	0x00000410
        /*024c*/ 	.word	0x000000ff
        /*0250*/ 	.word	0x00000070
        /*0254*/ 	.short	0x0100
        /*0256*/ 	.byte	0x08
	.zero		1


	//   ....[29]....
        /*0258*/ 	.word	0x00000420
        /*025c*/ 	.word	0x000000ff
        /*0260*/ 	.word	0x00000170
        /*0264*/ 	.short	0x0100
        /*0266*/ 	.byte	0x08
	.zero		1


	//   ....[30]....
        /*0268*/ 	.word	0x00000430
        /*026c*/ 	.word	0x000000ff
        /*0270*/ 	.word	0x00000078
        /*0274*/ 	.short	0x0100
        /*0276*/ 	.byte	0x08
	.zero		1


	//   ....[31]....
        /*0278*/ 	.word	0x00000440
        /*027c*/ 	.word	0x000000ff
        /*0280*/ 	.word	0x00000178
        /*0284*/ 	.short	0x0100
        /*0286*/ 	.byte	0x08
	.zero		1


	//   ....[32]....
        /*0288*/ 	.word	0x00000450
        /*028c*/ 	.word	0x000000ff
        /*0290*/ 	.word	0x00000080
        /*0294*/ 	.short	0x0100
        /*0296*/ 	.byte	0x08
	.zero		1


	//   ....[33]....
        /*0298*/ 	.word	0x00000460
        /*029c*/ 	.word	0x000000ff
        /*02a0*/ 	.word	0x00000180
        /*02a4*/ 	.short	0x0100
        /*02a6*/ 	.byte	0x08
	.zero		1


	//   ....[34]....
        /*02a8*/ 	.word	0x00000470
        /*02ac*/ 	.word	0x000000ff
        /*02b0*/ 	.word	0x00000088
        /*02b4*/ 	.short	0x0100
        /*02b6*/ 	.byte	0x08
	.zero		1


	//   ....[35]....
        /*02b8*/ 	.word	0x00000480
        /*02bc*/ 	.word	0x000000ff
        /*02c0*/ 	.word	0x00000188
        /*02c4*/ 	.short	0x0100
        /*02c6*/ 	.byte	0x08
	.zero		1


	//   ....[36]....
        /*02c8*/ 	.word	0x00000490
        /*02cc*/ 	.word	0x000000ff
        /*02d0*/ 	.word	0x00000090
        /*02d4*/ 	.short	0x0100
        /*02d6*/ 	.byte	0x08
	.zero		1


	//   ....[37]....
        /*02d8*/ 	.word	0x000004a0
        /*02dc*/ 	.word	0x000000ff
        /*02e0*/ 	.word	0x00000190
        /*02e4*/ 	.short	0x0100
        /*02e6*/ 	.byte	0x08
	.zero		1


	//   ....[38]....
        /*02e8*/ 	.word	0x000004b0
        /*02ec*/ 	.word	0x000000ff
        /*02f0*/ 	.word	0x00000098
        /*02f4*/ 	.short	0x0100
        /*02f6*/ 	.byte	0x08
	.zero		1


	//   ....[39]....
        /*02f8*/ 	.word	0x000004c0
        /*02fc*/ 	.word	0x000000ff
        /*0300*/ 	.word	0x00000198
        /*0304*/ 	.short	0x0100
        /*0306*/ 	.byte	0x08
	.zero		1


	//   ....[40]....
        /*0308*/ 	.word	0x000004d0
        /*030c*/ 	.word	0x000000ff
        /*0310*/ 	.word	0x000000a0
        /*0314*/ 	.short	0x0100
        /*0316*/ 	.byte	0x08
	.zero		1


	//   ....[41]....
        /*0318*/ 	.word	0x000004e0
        /*031c*/ 	.word	0x000000ff
        /*0320*/ 	.word	0x000001a0
        /*0324*/ 	.short	0x0100
        /*0326*/ 	.byte	0x08
	.zero		1


	//   ....[42]....
        /*0328*/ 	.word	0x000004f0
        /*032c*/ 	.word	0x000000ff
        /*0330*/ 	.word	0x000000a8
        /*0334*/ 	.short	0x0100
        /*0336*/ 	.byte	0x08
	.zero		1


	//   ....[43]....
        /*0338*/ 	.word	0x00000500
        /*033c*/ 	.word	0x000000ff
        /*0340*/ 	.word	0x000001a8
        /*0344*/ 	.short	0x0100
        /*0346*/ 	.byte	0x08
	.zero		1


	//   ....[44]....
        /*0348*/ 	.word	0x00000510
        /*034c*/ 	.word	0x000000ff
        /*0350*/ 	.word	0x000000b0
        /*0354*/ 	.short	0x0100
        /*0356*/ 	.byte	0x08
	.zero		1


	//   ....[45]....
        /*0358*/ 	.word	0x00000520
        /*035c*/ 	.word	0x000000ff
        /*0360*/ 	.word	0x000001b0
        /*0364*/ 	.short	0x0100
        /*0366*/ 	.byte	0x08
	.zero		1


	//   ....[46]....
        /*0368*/ 	.word	0x00000530
        /*036c*/ 	.word	0x000000ff
        /*0370*/ 	.word	0x000000b8
        /*0374*/ 	.short	0x0100
        /*0376*/ 	.byte	0x08
	.zero		1


	//   ....[47]....
        /*0378*/ 	.word	0x00000540
        /*037c*/ 	.word	0x000000ff
        /*0380*/ 	.word	0x000001b8
        /*0384*/ 	.short	0x0100
        /*0386*/ 	.byte	0x08
	.zero		1


	//   ....[48]....
        /*0388*/ 	.word	0x00000550
        /*038c*/ 	.word	0x000000ff
        /*0390*/ 	.word	0x000000c0
        /*0394*/ 	.short	0x0100
        /*0396*/ 	.byte	0x08
	.zero		1


	//   ....[49]....
        /*0398*/ 	.word	0x00000560
        /*039c*/ 	.word	0x000000ff
        /*03a0*/ 	.word	0x000001c0
        /*03a4*/ 	.short	0x0100
        /*03a6*/ 	.byte	0x08
	.zero		1


	//   ....[50]....
        /*03a8*/ 	.word	0x00000570
        /*03ac*/ 	.word	0x000000ff
        /*03b0*/ 	.word	0x000000c8
        /*03b4*/ 	.short	0x0100
        /*03b6*/ 	.byte	0x08
	.zero		1


	//   ....[51]....
        /*03b8*/ 	.word	0x00000580
        /*03bc*/ 	.word	0x000000ff
        /*03c0*/ 	.word	0x000001c8
        /*03c4*/ 	.short	0x0100
        /*03c6*/ 	.byte	0x08
	.zero		1


	//   ....[52]....
        /*03c8*/ 	.word	0x00000590
        /*03cc*/ 	.word	0x000000ff
        /*03d0*/ 	.word	0x000000d0
        /*03d4*/ 	.short	0x0100
        /*03d6*/ 	.byte	0x08
	.zero		1


	//   ....[53]....
        /*03d8*/ 	.word	0x000005a0
        /*03dc*/ 	.word	0x000000ff
        /*03e0*/ 	.word	0x000001d0
        /*03e4*/ 	.short	0x0100
        /*03e6*/ 	.byte	0x08
	.zero		1


	//   ....[54]....
        /*03e8*/ 	.word	0x000005b0
        /*03ec*/ 	.word	0x000000ff
        /*03f0*/ 	.word	0x000000d8
        /*03f4*/ 	.short	0x0100
        /*03f6*/ 	.byte	0x08
	.zero		1


	//   ....[55]....
        /*03f8*/ 	.word	0x000005c0
        /*03fc*/ 	.word	0x000000ff
        /*0400*/ 	.word	0x000001d8
        /*0404*/ 	.short	0x0100
        /*0406*/ 	.byte	0x08
	.zero		1


	//   ....[56]....
        /*0408*/ 	.word	0x000005d0
        /*040c*/ 	.word	0x000000ff
        /*0410*/ 	.word	0x000000e0
        /*0414*/ 	.short	0x0100
        /*0416*/ 	.byte	0x08
	.zero		1


	//   ....[57]....
        /*0418*/ 	.word	0x000005e0
        /*041c*/ 	.word	0x000000ff
        /*0420*/ 	.word	0x000001e0
        /*0424*/ 	.short	0x0100
        /*0426*/ 	.byte	0x08
	.zero		1


	//   ....[58]....
        /*0428*/ 	.word	0x000005f0
        /*042c*/ 	.word	0x000000ff
        /*0430*/ 	.word	0x000000e8
        /*0434*/ 	.short	0x0100
        /*0436*/ 	.byte	0x08
	.zero		1


	//   ....[59]....
        /*0438*/ 	.word	0x00000600
        /*043c*/ 	.word	0x000000ff
        /*0440*/ 	.word	0x000001e8
        /*0444*/ 	.short	0x0100
        /*0446*/ 	.byte	0x08
	.zero		1


	//   ....[60]....
        /*0448*/ 	.word	0x00000610
        /*044c*/ 	.word	0x000000ff
        /*0450*/ 	.word	0x000000f0
        /*0454*/ 	.short	0x0100
        /*0456*/ 	.byte	0x08
	.zero		1


	//   ....[61]....
        /*0458*/ 	.word	0x00000620
        /*045c*/ 	.word	0x000000ff
        /*0460*/ 	.word	0x000001f0
        /*0464*/ 	.short	0x0100
        /*0466*/ 	.byte	0x08
	.zero		1


	//   ....[62]....
        /*0468*/ 	.word	0x00000630
        /*046c*/ 	.word	0x000000ff
        /*0470*/ 	.word	0x000000f8
        /*0474*/ 	.short	0x0100
        /*0476*/ 	.byte	0x08
	.zero		1


	//   ....[63]....
        /*0478*/ 	.word	0x00000640
        /*047c*/ 	.word	0x000000ff
        /*0480*/ 	.word	0x000001f8
        /*0484*/ 	.short	0x0100
        /*0486*/ 	.byte	0x08
	.zero		1


	//   ....[64]....
        /*0488*/ 	.word	0x00000aa0
        /*048c*/ 	.word	0x000000ff
        /*0490*/ 	.word	0x00000210
        /*0494*/ 	.short	0x0100
        /*0496*/ 	.byte	0x06
	.zero		1


	//   ....[65]....
        /*0498*/ 	.word	0x00000b30
        /*049c*/ 	.word	0x000000ff
        /*04a0*/ 	.word	0x00000218
        /*04a4*/ 	.short	0x0100
        /*04a6*/ 	.byte	0x06
	.zero		1


	//   ....[66]....
        /*04a8*/ 	.word	0x00001820
        /*04ac*/ 	.word	0x00000003
        /*04b0*/ 	.word	0x00000000
        /*04b4*/ 	.short	0x010a
        /*04b6*/ 	.byte	0x3f
	.zero		1


	//   ....[67]....
        /*04b8*/ 	.word	0x00001860
        /*04bc*/ 	.word	0x00000003
        /*04c0*/ 	.word	0x00000000
        /*04c4*/ 	.short	0x010a
        /*04c6*/ 	.byte	0x3f
	.zero		1


	//   ....[68]....
        /*04c8*/ 	.word	0x00001a90
        /*04cc*/ 	.word	0x000000ff
        /*04d0*/ 	.word	0x00000000
        /*04d4*/ 	.short	0x010a
        /*04d6*/ 	.byte	0x04
	.zero		1


	//   ....[69]....
        /*04d8*/ 	.word	0x00001ad0
        /*04dc*/ 	.word	0x000000ff
        /*04e0*/ 	.word	0x00000000
        /*04e4*/ 	.short	0x010a
        /*04e6*/ 	.byte	0x04
	.zero		1


	//   ....[70]....
        /*04e8*/ 	.word	0x00001bc0
        /*04ec*/ 	.word	0x00000005
        /*04f0*/ 	.word	0x00000000
        /*04f4*/ 	.short	0x0101
        /*04f6*/ 	.byte	0x3f
	.zero		1


	//   ....[71]....
        /*04f8*/ 	.word	0x00001df0
        /*04fc*/ 	.word	0x00000000
        /*0500*/ 	.word	0x00000000
        /*0504*/ 	.short	0x0101
        /*0506*/ 	.byte	0x3f
	.zero		1


	//   ....[72]....
        /*0508*/ 	.word	0x000061f0
        /*050c*/ 	.word	0x00000014
        /*0510*/ 	.word	0x00000100
        /*0514*/ 	.short	0x010a
        /*0516*/ 	.byte	0x3f
	.zero		1


	//   ....[73]....
        /*0518*/ 	.word	0x000065c0
        /*051c*/ 	.word	0x00000005
        /*0520*/ 	.word	0x00000218
        /*0524*/ 	.short	0x0101
        /*0526*/ 	.byte	0x3f
	.zero		1


	//   ....[74]....
        /*0528*/ 	.word	0x00006cd0
        /*052c*/ 	.word	0x00000007
        /*0530*/ 	.word	0x00000000
        /*0534*/ 	.short	0x010a
        /*0536*/ 	.byte	0x3f
	.zero		1


	//   ....[75]....
        /*0538*/ 	.word	0x00006d50
        /*053c*/ 	.word	0x00000008
        /*0540*/ 	.word	0x00000000
        /*0544*/ 	.short	0x010a
        /*0546*/ 	.byte	0x3f
	.zero		1


	//   ....[76]....
        /*0548*/ 	.word	0x00006de0
        /*054c*/ 	.word	0x00000009
        /*0550*/ 	.word	0x00000000
        /*0554*/ 	.short	0x010a
        /*0556*/ 	.byte	0x3f
	.zero		1


	//   ....[77]....
        /*0558*/ 	.word	0x00006e70
        /*055c*/ 	.word	0x00000008
        /*0560*/ 	.word	0x00000000
        /*0564*/ 	.short	0x010a
        /*0566*/ 	.byte	0x3f
	.zero		1


	//   ....[78]....
        /*0568*/ 	.word	0x00006f00
        /*056c*/ 	.word	0x00000009
        /*0570*/ 	.word	0x00000000
        /*0574*/ 	.short	0x010a
        /*0576*/ 	.byte	0x3f
	.zero		1


	//   ....[79]....
        /*0578*/ 	.word	0x00006f90
        /*057c*/ 	.word	0x00000008
        /*0580*/ 	.word	0x00000000
        /*0584*/ 	.short	0x010a
        /*0586*/ 	.byte	0x3f
	.zero		1


	//   ....[80]....
        /*0588*/ 	.word	0x00007020
        /*058c*/ 	.word	0x00000009
        /*0590*/ 	.word	0x00000000
        /*0594*/ 	.short	0x010a
        /*0596*/ 	.byte	0x3f
	.zero		1


	//   ....[81]....
        /*0598*/ 	.word	0x000070b0
        /*059c*/ 	.word	0x00000008
        /*05a0*/ 	.word	0x00000000
        /*05a4*/ 	.short	0x010a
        /*05a6*/ 	.byte	0x3f
	.zero		1


	//   ....[82]....
        /*05a8*/ 	.word	0x00007140
        /*05ac*/ 	.word	0x00000009
        /*05b0*/ 	.word	0x00000000
        /*05b4*/ 	.short	0x010a
        /*05b6*/ 	.byte	0x3f
	.zero		1


	//   ....[83]....
        /*05b8*/ 	.word	0x000071d0
        /*05bc*/ 	.word	0x00000008
        /*05c0*/ 	.word	0x00000000
        /*05c4*/ 	.short	0x010a
        /*05c6*/ 	.byte	0x3f
	.zero		1


	//   ....[84]....
        /*05c8*/ 	.word	0x00007260
        /*05cc*/ 	.word	0x00000009
        /*05d0*/ 	.word	0x00000000
        /*05d4*/ 	.short	0x010a
        /*05d6*/ 	.byte	0x3f
	.zero		1


	//   ....[85]....
        /*05d8*/ 	.word	0x000072f0
        /*05dc*/ 	.word	0x00000008
        /*05e0*/ 	.word	0x00000000
        /*05e4*/ 	.short	0x010a
        /*05e6*/ 	.byte	0x3f
	.zero		1


	//   ....[86]....
        /*05e8*/ 	.word	0x00007380
        /*05ec*/ 	.word	0x00000009
        /*05f0*/ 	.word	0x00000000
        /*05f4*/ 	.short	0x010a
        /*05f6*/ 	.byte	0x3f
	.zero		1


	//   ....[87]....
        /*05f8*/ 	.word	0x00007410
        /*05fc*/ 	.word	0x00000008
        /*0600*/ 	.word	0x00000000
        /*0604*/ 	.short	0x010a
        /*0606*/ 	.byte	0x3f
	.zero		1


	//   ....[88]....
        /*0608*/ 	.word	0x000074a0
        /*060c*/ 	.word	0x00000009
        /*0610*/ 	.word	0x00000000
        /*0614*/ 	.short	0x010a
        /*0616*/ 	.byte	0x3f
	.zero		1


	//   ....[89]....
        /*0618*/ 	.word	0x00007530
        /*061c*/ 	.word	0x00000008
        /*0620*/ 	.word	0x00000000
        /*0624*/ 	.short	0x010a
        /*0626*/ 	.byte	0x3f
	.zero		1


	//   ....[90]....
        /*0628*/ 	.word	0x000075c0
        /*062c*/ 	.word	0x00000009
        /*0630*/ 	.word	0x00000000
        /*0634*/ 	.short	0x010a
        /*0636*/ 	.byte	0x3f
	.zero		1


	//   ....[91]....
        /*0638*/ 	.word	0x00007650
        /*063c*/ 	.word	0x00000008
        /*0640*/ 	.word	0x00000000
        /*0644*/ 	.short	0x010a
        /*0646*/ 	.byte	0x3f
	.zero		1


	//   ....[92]....
        /*0648*/ 	.word	0x000076e0
        /*064c*/ 	.word	0x00000009
        /*0650*/ 	.word	0x00000000
        /*0654*/ 	.short	0x010a
        /*0656*/ 	.byte	0x3f
	.zero		1


	//   ....[93]....
        /*0658*/ 	.word	0x00007770
        /*065c*/ 	.word	0x00000008
        /*0660*/ 	.word	0x00000000
        /*0664*/ 	.short	0x010a
        /*0666*/ 	.byte	0x3f
	.zero		1


	//   ....[94]....
        /*0668*/ 	.word	0x00007800
        /*066c*/ 	.word	0x00000009
        /*0670*/ 	.word	0x00000000
        /*0674*/ 	.short	0x010a
        /*0676*/ 	.byte	0x3f
	.zero		1


	//   ....[95]....
        /*0678*/ 	.word	0x00007890
        /*067c*/ 	.word	0x00000008
        /*0680*/ 	.word	0x00000000
        /*0684*/ 	.short	0x010a
        /*0686*/ 	.byte	0x3f
	.zero		1


	//   ....[96]....
        /*0688*/ 	.word	0x00007920
        /*068c*/ 	.word	0x00000009
        /*0690*/ 	.word	0x00000000
        /*0694*/ 	.short	0x010a
        /*0696*/ 	.byte	0x3f
	.zero		1


	//   ....[97]....
        /*0698*/ 	.word	0x000079b0
        /*069c*/ 	.word	0x00000008
        /*06a0*/ 	.word	0x00000000
        /*06a4*/ 	.short	0x010a
        /*06a6*/ 	.byte	0x3f
	.zero		1


	//   ....[98]....
        /*06a8*/ 	.word	0x00007a40
        /*06ac*/ 	.word	0x00000009
        /*06b0*/ 	.word	0x00000000
        /*06b4*/ 	.short	0x010a
        /*06b6*/ 	.byte	0x3f
	.zero		1


	//   ....[99]....
        /*06b8*/ 	.word	0x00007ad0
        /*06bc*/ 	.word	0x00000008
        /*06c0*/ 	.word	0x00000000
        /*06c4*/ 	.short	0x010a
        /*06c6*/ 	.byte	0x3f
	.zero		1


	//   ....[100]....
        /*06c8*/ 	.word	0x00007b60
        /*06cc*/ 	.word	0x00000009
        /*06d0*/ 	.word	0x00000000
        /*06d4*/ 	.short	0x010a
        /*06d6*/ 	.byte	0x3f
	.zero		1


	//   ....[101]....
        /*06d8*/ 	.word	0x00007bf0
        /*06dc*/ 	.word	0x00000008
        /*06e0*/ 	.word	0x00000000
        /*06e4*/ 	.short	0x010a
        /*06e6*/ 	.byte	0x3f
	.zero		1


	//   ....[102]....
        /*06e8*/ 	.word	0x00007c80
        /*06ec*/ 	.word	0x00000009
        /*06f0*/ 	.word	0x00000000
        /*06f4*/ 	.short	0x010a
        /*06f6*/ 	.byte	0x3f
	.zero		1


	//   ....[103]....
        /*06f8*/ 	.word	0x00007d10
        /*06fc*/ 	.word	0x00000008
        /*0700*/ 	.word	0x00000000
        /*0704*/ 	.short	0x010a
        /*0706*/ 	.byte	0x3f
	.zero		1


	//   ....[104]....
        /*0708*/ 	.word	0x00007da0
        /*070c*/ 	.word	0x0000000b
        /*0710*/ 	.word	0x00000000
        /*0714*/ 	.short	0x010a
        /*0716*/ 	.byte	0x3f
	.zero		1


	//   ....[105]....
        /*0718*/ 	.word	0x00007e30
        /*071c*/ 	.word	0x00000003
        /*0720*/ 	.word	0x00000000
        /*0724*/ 	.short	0x010a
        /*0726*/ 	.byte	0x3f
	.zero		1


	//   ....[106]....
        /*0728*/ 	.word	0x00007e90
        /*072c*/ 	.word	0x00000003
        /*0730*/ 	.word	0x00000000
        /*0734*/ 	.short	0x010a
        /*0736*/ 	.byte	0x3f
	.zero		1


	//   ....[107]....
        /*0738*/ 	.word	0x00007ef0
        /*073c*/ 	.word	0x00000005
        /*0740*/ 	.word	0x00000000
        /*0744*/ 	.short	0x010a
        /*0746*/ 	.byte	0x3f
	.zero		1


	//   ....[108]....
        /*0748*/ 	.word	0x00007fc0
        /*074c*/ 	.word	0x00000014
        /*0750*/ 	.word	0x00000100
        /*0754*/ 	.short	0x010a
        /*0756*/ 	.byte	0x3f
	.zero		1


	//   ....[109]....
        /*0758*/ 	.word	0x00008090
        /*075c*/ 	.word	0x00000007
        /*0760*/ 	.word	0x00000000
        /*0764*/ 	.short	0x010a
        /*0766*/ 	.byte	0x3f
	.zero		1


	//   ....[110]....
        /*0768*/ 	.word	0x000080e0
        /*076c*/ 	.word	0x00000008
        /*0770*/ 	.word	0x00000000
        /*0774*/ 	.short	0x010a
        /*0776*/ 	.byte	0x3f
	.zero		1


	//   ....[111]....
        /*0778*/ 	.word	0x00008130
        /*077c*/ 	.word	0x00000009
        /*0780*/ 	.word	0x00000000
        /*0784*/ 	.short	0x010a
        /*0786*/ 	.byte	0x3f
	.zero		1


	//   ....[112]....
        /*0788*/ 	.word	0x00008180
        /*078c*/ 	.word	0x00000008
        /*0790*/ 	.word	0x00000000
        /*0794*/ 	.short	0x010a
        /*0796*/ 	.byte	0x3f
	.zero		1


	//   ....[113]....
        /*0798*/ 	.word	0x000081d0
        /*079c*/ 	.word	0x00000009
        /*07a0*/ 	.word	0x00000000
        /*07a4*/ 	.short	0x010a
        /*07a6*/ 	.byte	0x3f
	.zero		1


	//   ....[114]....
        /*07a8*/ 	.word	0x00008220
        /*07ac*/ 	.word	0x00000008
        /*07b0*/ 	.word	0x00000000
        /*07b4*/ 	.short	0x010a
        /*07b6*/ 	.byte	0x3f
	.zero		1


	//   ....[115]....
        /*07b8*/ 	.word	0x00008270
        /*07bc*/ 	.word	0x00000009
        /*07c0*/ 	.word	0x00000000
        /*07c4*/ 	.short	0x010a
        /*07c6*/ 	.byte	0x3f
	.zero		1


	//   ....[116]....
        /*07c8*/ 	.word	0x000082c0
        /*07cc*/ 	.word	0x00000008
        /*07d0*/ 	.word	0x00000000
        /*07d4*/ 	.short	0x010a
        /*07d6*/ 	.byte	0x3f
	.zero		1


	//   ....[117]....
        /*07d8*/ 	.word	0x00008310
        /*07dc*/ 	.word	0x00000009
        /*07e0*/ 	.word	0x00000000
        /*07e4*/ 	.short	0x010a
        /*07e6*/ 	.byte	0x3f
	.zero		1


	//   ....[118]....
        /*07e8*/ 	.word	0x00008360
        /*07ec*/ 	.word	0x00000008
        /*07f0*/ 	.word	0x00000000
        /*07f4*/ 	.short	0x010a
        /*07f6*/ 	.byte	0x3f
	.zero		1


	//   ....[119]....
        /*07f8*/ 	.word	0x000083b0
        /*07fc*/ 	.word	0x00000009
        /*0800*/ 	.word	0x00000000
        /*0804*/ 	.short	0x010a
        /*0806*/ 	.byte	0x3f
	.zero		1


	//   ....[120]....
        /*0808*/ 	.word	0x00008400
        /*080c*/ 	.word	0x00000008
        /*0810*/ 	.word	0x00000000
        /*0814*/ 	.short	0x010a
        /*0816*/ 	.byte	0x3f
	.zero		1


	//   ....[121]....
        /*0818*/ 	.word	0x00008450
        /*081c*/ 	.word	0x00000009
        /*0820*/ 	.word	0x00000000
        /*0824*/ 	.short	0x010a
        /*0826*/ 	.byte	0x3f
	.zero		1


	//   ....[122]....
        /*0828*/ 	.word	0x000084a0
        /*082c*/ 	.word	0x00000008
        /*0830*/ 	.word	0x00000000
        /*0834*/ 	.short	0x010a
        /*0836*/ 	.byte	0x3f
	.zero		1


	//   ....[123]....
        /*0838*/ 	.word	0x000084f0
        /*083c*/ 	.word	0x00000009
        /*0840*/ 	.word	0x00000000
        /*0844*/ 	.short	0x010a
        /*0846*/ 	.byte	0x3f
	.zero		1


	//   ....[124]....
        /*0848*/ 	.word	0x00008540
        /*084c*/ 	.word	0x00000008
        /*0850*/ 	.word	0x00000000
        /*0854*/ 	.short	0x010a
        /*0856*/ 	.byte	0x3f
	.zero		1


	//   ....[125]....
        /*0858*/ 	.word	0x00008590
        /*085c*/ 	.word	0x00000009
        /*0860*/ 	.word	0x00000000
        /*0864*/ 	.short	0x010a
        /*0866*/ 	.byte	0x3f
	.zero		1


	//   ....[126]....
        /*0868*/ 	.word	0x000085e0
        /*086c*/ 	.word	0x00000008
        /*0870*/ 	.word	0x00000000
        /*0874*/ 	.short	0x010a
        /*0876*/ 	.byte	0x3f
	.zero		1


	//   ....[127]....
        /*0878*/ 	.word	0x00008630
        /*087c*/ 	.word	0x00000009
        /*0880*/ 	.word	0x00000000
        /*0884*/ 	.short	0x010a
        /*0886*/ 	.byte	0x3f
	.zero		1


	//   ....[128]....
        /*0888*/ 	.word	0x00008680
        /*088c*/ 	.word	0x00000008
        /*0890*/ 	.word	0x00000000
        /*0894*/ 	.short	0x010a
        /*0896*/ 	.byte	0x3f
	.zero		1


	//   ....[129]....
        /*0898*/ 	.word	0x000086d0
        /*089c*/ 	.word	0x00000009
        /*08a0*/ 	.word	0x00000000
        /*08a4*/ 	.short	0x010a
        /*08a6*/ 	.byte	0x3f
	.zero		1


	//   ....[130]....
        /*08a8*/ 	.word	0x00008720
        /*08ac*/ 	.word	0x00000008
        /*08b0*/ 	.word	0x00000000
        /*08b4*/ 	.short	0x010a
        /*08b6*/ 	.byte	0x3f
	.zero		1


	//   ....[131]....
        /*08b8*/ 	.word	0x00008770
        /*08bc*/ 	.word	0x00000009
        /*08c0*/ 	.word	0x00000000
        /*08c4*/ 	.short	0x010a
        /*08c6*/ 	.byte	0x3f
	.zero		1


	//   ....[132]....
        /*08c8*/ 	.word	0x000087c0
        /*08cc*/ 	.word	0x00000008
        /*08d0*/ 	.word	0x00000000
        /*08d4*/ 	.short	0x010a
        /*08d6*/ 	.byte	0x3f
	.zero		1


	//   ....[133]....
        /*08d8*/ 	.word	0x00008810
        /*08dc*/ 	.word	0x00000009
        /*08e0*/ 	.word	0x00000000
        /*08e4*/ 	.short	0x010a
        /*08e6*/ 	.byte	0x3f
	.zero		1


	//   ....[134]....
        /*08e8*/ 	.word	0x00008860
        /*08ec*/ 	.word	0x00000008
        /*08f0*/ 	.word	0x00000000
        /*08f4*/ 	.short	0x010a
        /*08f6*/ 	.byte	0x3f
	.zero		1


	//   ....[135]....
        /*08f8*/ 	.word	0x000088b0
        /*08fc*/ 	.word	0x00000009
        /*0900*/ 	.word	0x00000000
        /*0904*/ 	.short	0x010a
        /*0906*/ 	.byte	0x3f
	.zero		1


	//   ....[136]....
        /*0908*/ 	.word	0x00008900
        /*090c*/ 	.word	0x00000008
        /*0910*/ 	.word	0x00000000
        /*0914*/ 	.short	0x010a
        /*0916*/ 	.byte	0x3f
	.zero		1


	//   ....[137]....
        /*0918*/ 	.word	0x00008950
        /*091c*/ 	.word	0x00000009
        /*0920*/ 	.word	0x00000000
        /*0924*/ 	.short	0x010a
        /*0926*/ 	.byte	0x3f
	.zero		1


	//   ....[138]....
        /*0928*/ 	.word	0x000089a0
        /*092c*/ 	.word	0x00000008
        /*0930*/ 	.word	0x00000000
        /*0934*/ 	.short	0x010a
        /*0936*/ 	.byte	0x3f
	.zero		1


	//   ....[139]....
        /*0938*/ 	.word	0x000089f0
        /*093c*/ 	.word	0x0000000b
        /*0940*/ 	.word	0x00000000
        /*0944*/ 	.short	0x010a
        /*0946*/ 	.byte	0x3f
	.zero		1


	//----- nvinfo : EIATTR_NUM_MBARRIERS
	.align		4
.L_35:
        /*0948*/ 	.byte	0x03, 0x38
        /*094a*/ 	.short	0x0042


	//----- nvinfo : EIATTR_EXIT_INSTR_OFFSETS
	.align		4
        /*094c*/ 	.byte	0x04, 0x1c
        /*094e*/ 	.short	(.L_37 - .L_36)


	//   ....[0]....
.L_36:
        /*0950*/ 	.word	0x00000d00


	//   ....[1]....
        /*0954*/ 	.word	0x00001510


	//   ....[2]....
        /*0958*/ 	.word	0x00005920


	//   ....[3]....
        /*095c*/ 	.word	0x00005e80


	//   ....[4]....
        /*0960*/ 	.word	0x00007e80


	//----- nvinfo : EIATTR_MAX_THREADS
	.align		4
.L_37:
        /*0964*/ 	.byte	0x04, 0x05
        /*0966*/ 	.short	(.L_39 - .L_38)
.L_38:
        /*0968*/ 	.word	0x00000180
        /*096c*/ 	.word	0x00000001
        /*0970*/ 	.word	0x00000001


	//----- nvinfo : EIATTR_CRS_STACK_SIZE
	.align		4
.L_39:
        /*0974*/ 	.byte	0x04, 0x1e
        /*0976*/ 	.short	(.L_41 - .L_40)
.L_40:
        /*0978*/ 	.word	0x00000000


	//----- nvinfo : EIATTR_CBANK_PARAM_SIZE
	.align		4
.L_41:
        /*097c*/ 	.byte	0x03, 0x19
        /*097e*/ 	.short	0x0470


	//----- nvinfo : EIATTR_PARAM_CBANK
	.align		4
        /*0980*/ 	.byte	0x04, 0x0a
        /*0982*/ 	.short	(.L_43 - .L_42)
	.align		4
.L_42:
        /*0984*/ 	.word	index@(.nv.constant0._ZN7cutlass13device_kernelINS_4gemm6kernel13GemmUniversalIN4cute5tupleIJiiiiEEENS1_10collective13CollectiveMmaINS1_34MainloopSm90TmaGmmaWarpSpecializedILi32ENS5_IJNS4_1CILi2EEENSA_ILi1EEESC_EEENS1_35KernelTmaWarpSpecializedCooperativeEEENS5_IJNSA_ILi128EEENSA_ILi96EEENSA_ILi16EEEEEENS_6half_tENS5_IJlSC_lEEESK_SL_NS4_8TiledMMAINS4_8MMA_AtomIJNS4_4SM904GMMA25MMA_64x96x16_F32F16F16_SSILNSP_5MajorE0ELSR_0ELNSP_7ScaleInE1ELSS_1EEEEEENS4_6LayoutISD_NS5_IJSC_NSA_ILi0EEESW_EEEEENS5_IJNS4_10UnderscoreESZ_SZ_EEEEENS4_13SM90_TMA_LOADENS4_14ComposedLayoutINS4_7SwizzleILi1ELi4ELi3EEENS4_18smem_ptr_flag_bitsILi16EEENSV_INS5_IJNSA_ILi8EEESI_EEENS5_IJSI_SC_EEEEEEEvNS4_8identityENS4_23SM90_TMA_LOAD_MULTICASTES1C_vS1D_EENS_8epilogue10collective6detail29Sm90TmaWarpSpecializedAdapterINS1H_15DefaultEpilogueISK_SL_SL_NS1G_6thread17LinearCombinationISK_Li1EffLNS1L_9ScaleType4KindE0ELNS_15FloatRoundStyleE2ESK_EENS1_15EpilogueDefaultEEEEEvvEEEEvNT_6ParamsE)
        /*0988*/ 	.short	0x0210
        /*098a*/ 	.short	0x0470


	//----- nvinfo : EIATTR_SW_WAR
	.align		4
.L_43:
        /*098c*/ 	.byte	0x04, 0x36
        /*098e*/ 	.short	(.L_45 - .L_44)
.L_44:
        /*0990*/ 	.word	0x00000008
.L_45:


//--------------------- .nv.callgraph             --------------------------
	.section	.nv.callgraph,"",@"SHT_CUDA_CALLGRAPH"
	.align	4
	.sectionentsize	8
	.align		4
        /*0000*/ 	.word	0x00000000
	.align		4
        /*0004*/ 	.word	0xffffffff
	.align		4
        /*0008*/ 	.word	index@(_ZN7cutlass13device_kernelINS_4gemm6kernel13GemmUniversalIN4cute5tupleIJiiiiEEENS1_10collective13CollectiveMmaINS1_34MainloopSm90TmaGmmaWarpSpecializedILi32ENS5_IJNS4_1CILi2EEENSA_ILi1EEESC_EEENS1_35KernelTmaWarpSpecializedCooperativeEEENS5_IJNSA_ILi128EEENSA_ILi96EEENSA_ILi16EEEEEENS_6half_tENS5_IJlSC_lEEESK_SL_NS4_8TiledMMAINS4_8MMA_AtomIJNS4_4SM904GMMA25MMA_64x96x16_F32F16F16_SSILNSP_5MajorE0ELSR_0ELNSP_7ScaleInE1ELSS_1EEEEEENS4_6LayoutISD_NS5_IJSC_NSA_ILi0EEESW_EEEEENS5_IJNS4_10UnderscoreESZ_SZ_EEEEENS4_13SM90_TMA_LOADENS4_14ComposedLayoutINS4_7SwizzleILi1ELi4ELi3EEENS4_18smem_ptr_flag_bitsILi16EEENSV_INS5_IJNSA_ILi8EEESI_EEENS5_IJSI_SC_EEEEEEEvNS4_8identityENS4_23SM90_TMA_LOAD_MULTICASTES1C_vS1D_EENS_8epilogue10collective6detail29Sm90TmaWarpSpecializedAdapterINS1H_15DefaultEpilogueISK_SL_SL_NS1G_6thread17LinearCombinationISK_Li1EffLNS1L_9ScaleType4KindE0ELNS_15FloatRoundStyleE2ESK_EENS1_15EpilogueDefaultEEEEEvvEEEEvNT_6ParamsE)
	.align		4
        /*000c*/ 	.word	index@(__assertfail)
	.align		4
        /*0010*/ 	.word	0x00000000
	.align		4
        /*0014*/ 	.word	0xfffffffe
	.align		4
        /*0018*/ 	.word	0x00000000
	.align		4
        /*001c*/ 	.word	0xfffffffd
	.align		4
        /*0020*/ 	.word	0x00000000
	.align		4
        /*0024*/ 	.word	0xfffffffc


//--------------------- .nv.constant4             --------------------------
	.section	.nv.constant4,"a",@progbits
	.align	8
	.align		8
.nv.constant4:
        /*0000*/ 	.dword	__assertfail
	.align		8
        /*0008*/ 	.dword	__unnamed_1
	.align		8
        /*0010*/ 	.dword	_ZN40_INTERNAL_dc5f0f7e_4_k_cu_dd64c870_115914cuda3std3__45__cpo5beginE
	.align		8
        /*0018*/ 	.dword	_ZN40_INTERNAL_dc5f0f7e_4_k_cu_dd64c870_115914cuda3std3__45__cpo3endE
	.align		8
        /*0020*/ 	.dword	_ZN40_INTERNAL_dc5f0f7e_4_k_cu_dd64c870_115914cuda3std3__45__cpo6cbeginE
	.align		8
        /*0028*/ 	.dword	_ZN40_INTERNAL_dc5f0f7e_4_k_cu_dd64c870_115914cuda3std3__45__cpo4cendE
	.align		8
        /*0030*/ 	.dword	_ZN40_INTERNAL_dc5f0f7e_4_k_cu_dd64c870_115914cuda3std3__442_GLOBAL__N__dc5f0f7e_4_k_cu_dd64c870_115916ignoreE
	.align		8
        /*0038*/ 	.dword	_ZN40_INTERNAL_dc5f0f7e_4_k_cu_dd64c870_115914cuda3std3__419piecewise_constructE
	.align		8
        /*0040*/ 	.dword	_ZN40_INTERNAL_dc5f0f7e_4_k_cu_dd64c870_115914cuda3std3__48in_placeE
	.align		8
        /*0048*/ 	.dword	_ZN40_INTERNAL_dc5f0f7e_4_k_cu_dd64c870_115914cuda3std6ranges3__45__cpo4swapE
	.align		8
        /*0050*/ 	.dword	_ZN40_INTERNAL_dc5f0f7e_4_k_cu_dd64c870_115914cuda3std6ranges3__45__cpo9iter_moveE
	.align		8
        /*0058*/ 	.dword	_ZN40_INTERNAL_dc5f0f7e_4_k_cu_dd64c870_115914cute7productE
	.align		8
        /*0060*/ 	.dword	_ZN40_INTERNAL_dc5f0f7e_4_k_cu_dd64c870_115914cute1_E
	.align		8
        /*0068*/ 	.dword	$str$22
	.align		8
        /*0070*/ 	.dword	$str$23


//--------------------- .text._ZN7cutlass13device_kernelINS_4gemm6kernel13GemmUniversalIN4cute5tupleIJiiiiEEENS1_10collective13CollectiveMmaINS1_34MainloopSm90TmaGmmaWarpSpecializedILi32ENS5_IJNS4_1CILi2EEENSA_ILi1EEESC_EEENS1_35KernelTmaWarpSpecializedCooperativeEEENS5_IJNSA_ILi128EEENSA_ILi96EEENSA_ILi16EEEEEENS_6half_tENS5_IJlSC_lEEESK_SL_NS4_8TiledMMAINS4_8MMA_AtomIJNS4_4SM904GMMA25MMA_64x96x16_F32F16F16_SSILNSP_5MajorE0ELSR_0ELNSP_7ScaleInE1ELSS_1EEEEEENS4_6LayoutISD_NS5_IJSC_NSA_ILi0EEESW_EEEEENS5_IJNS4_10UnderscoreESZ_SZ_EEEEENS4_13SM90_TMA_LOADENS4_14ComposedLayoutINS4_7SwizzleILi1ELi4ELi3EEENS4_18smem_ptr_flag_bitsILi16EEENSV_INS5_IJNSA_ILi8EEESI_EEENS5_IJSI_SC_EEEEEEEvNS4_8identityENS4_23SM90_TMA_LOAD_MULTICASTES1C_vS1D_EENS_8epilogue10collective6detail29Sm90TmaWarpSpecializedAdapterINS1H_15DefaultEpilogueISK_SL_SL_NS1G_6thread17LinearCombinationISK_Li1EffLNS1L_9ScaleType4KindE0ELNS_15FloatRoundStyleE2ESK_EENS1_15EpilogueDefaultEEEEEvvEEEEvNT_6ParamsE --------------------------
	.section	.text._ZN7cutlass13device_kernelINS_4gemm6kernel13GemmUniversalIN4cute5tupleIJiiiiEEENS1_10collective13CollectiveMmaINS1_34MainloopSm90TmaGmmaWarpSpecializedILi32ENS5_IJNS4_1CILi2EEENSA_ILi1EEESC_EEENS1_35KernelTmaWarpSpecializedCooperativeEEENS5_IJNSA_ILi128EEENSA_ILi96EEENSA_ILi16EEEEEENS_6half_tENS5_IJlSC_lEEESK_SL_NS4_8TiledMMAINS4_8MMA_AtomIJNS4_4SM904GMMA25MMA_64x96x16_F32F16F16_SSILNSP_5MajorE0ELSR_0ELNSP_7ScaleInE1ELSS_1EEEEEENS4_6LayoutISD_NS5_IJSC_NSA_ILi0EEESW_EEEEENS5_IJNS4_10UnderscoreESZ_SZ_EEEEENS4_13SM90_TMA_LOADENS4_14ComposedLayoutINS4_7SwizzleILi1ELi4ELi3EEENS4_18smem_ptr_flag_bitsILi16EEENSV_INS5_IJNSA_ILi8EEESI_EEENS5_IJSI_SC_EEEEEEEvNS4_8identityENS4_23SM90_TMA_LOAD_MULTICASTES1C_vS1D_EENS_8epilogue10collective6detail29Sm90TmaWarpSpecializedAdapterINS1H_15DefaultEpilogueISK_SL_SL_NS1G_6thread17LinearCombinationISK_Li1EffLNS1L_9ScaleType4KindE0ELNS_15FloatRoundStyleE2ESK_EENS1_15EpilogueDefaultEEEEEvvEEEEvNT_6ParamsE,"ax",@progbits
	.align	128
.text._ZN7cutlass13device_kernelINS_4gemm6kernel13GemmUniversalIN4cute5tupleIJiiiiEEENS1_10collective13CollectiveMmaINS1_34MainloopSm90TmaGmmaWarpSpecializedILi32ENS5_IJNS4_1CILi2EEENSA_ILi1EEESC_EEENS1_35KernelTmaWarpSpecializedCooperativeEEENS5_IJNSA_ILi128EEENSA_ILi96EEENSA_ILi16EEEEEENS_6half_tENS5_IJlSC_lEEESK_SL_NS4_8TiledMMAINS4_8MMA_AtomIJNS4_4SM904GMMA25MMA_64x96x16_F32F16F16_SSILNSP_5MajorE0ELSR_0ELNSP_7ScaleInE1ELSS_1EEEEEENS4_6LayoutISD_NS5_IJSC_NSA_ILi0EEESW_EEEEENS5_IJNS4_10UnderscoreESZ_SZ_EEEEENS4_13SM90_TMA_LOADENS4_14ComposedLayoutINS4_7SwizzleILi1ELi4ELi3EEENS4_18smem_ptr_flag_bitsILi16EEENSV_INS5_IJNSA_ILi8EEESI_EEENS5_IJSI_SC_EEEEEEEvNS4_8identityENS4_23SM90_TMA_LOAD_MULTICASTES1C_vS1D_EENS_8epilogue10collective6detail29Sm90TmaWarpSpecializedAdapterINS1H_15DefaultEpilogueISK_SL_SL_NS1G_6thread17LinearCombinationISK_Li1EffLNS1L_9ScaleType4KindE0ELNS_15FloatRoundStyleE2ESK_EENS1_15EpilogueDefaultEEEEEvvEEEEvNT_6ParamsE:
        .type           _ZN7cutlass13device_kernelINS_4gemm6kernel13GemmUniversalIN4cute5tupleIJiiiiEEENS1_10collective13CollectiveMmaINS1_34MainloopSm90TmaGmmaWarpSpecializedILi32ENS5_IJNS4_1CILi2EEENSA_ILi1EEESC_EEENS1_35KernelTmaWarpSpecializedCooperativeEEENS5_IJNSA_ILi128EEENSA_ILi96EEENSA_ILi16EEEEEENS_6half_tENS5_IJlSC_lEEESK_SL_NS4_8TiledMMAINS4_8MMA_AtomIJNS4_4SM904GMMA25MMA_64x96x16_F32F16F16_SSILNSP_5MajorE0ELSR_0ELNSP_7ScaleInE1ELSS_1EEEEEENS4_6LayoutISD_NS5_IJSC_NSA_ILi0EEESW_EEEEENS5_IJNS4_10UnderscoreESZ_SZ_EEEEENS4_13SM90_TMA_LOADENS4_14ComposedLayoutINS4_7SwizzleILi1ELi4ELi3EEENS4_18smem_ptr_flag_bitsILi16EEENSV_INS5_IJNSA_ILi8EEESI_EEENS5_IJSI_SC_EEEEEEEvNS4_8identityENS4_23SM90_TMA_LOAD_MULTICASTES1C_vS1D_EENS_8epilogue10collective6detail29Sm90TmaWarpSpecializedAdapterINS1H_15DefaultEpilogueISK_SL_SL_NS1G_6thread17LinearCombinationISK_Li1EffLNS1L_9ScaleType4KindE0ELNS_15FloatRoundStyleE2ESK_EENS1_15EpilogueDefaultEEEEEvvEEEEvNT_6ParamsE,@function
        .size           _ZN7cutlass13device_kernelINS_4gemm6kernel13GemmUniversalIN4cute5tupleIJiiiiEEENS1_10collective13CollectiveMmaINS1_34MainloopSm90TmaGmmaWarpSpecializedILi32ENS5_IJNS4_1CILi2EEENSA_ILi1EEESC_EEENS1_35KernelTmaWarpSpecializedCooperativeEEENS5_IJNSA_ILi128EEENSA_ILi96EEENSA_ILi16EEEEEENS_6half_tENS5_IJlSC_lEEESK_SL_NS4_8TiledMMAINS4_8MMA_AtomIJNS4_4SM904GMMA25MMA_64x96x16_F32F16F16_SSILNSP_5MajorE0ELSR_0ELNSP_7ScaleInE1ELSS_1EEEEEENS4_6LayoutISD_NS5_IJSC_NSA_ILi0EEESW_EEEEENS5_IJNS4_10UnderscoreESZ_SZ_EEEEENS4_13SM90_TMA_LOADENS4_14ComposedLayoutINS4_7SwizzleILi1ELi4ELi3EEENS4_18smem_ptr_flag_bitsILi16EEENSV_INS5_IJNSA_ILi8EEESI_EEENS5_IJSI_SC_EEEEEEEvNS4_8identityENS4_23SM90_TMA_LOAD_MULTICASTES1C_vS1D_EENS_8epilogue10collective6detail29Sm90TmaWarpSpecializedAdapterINS1H_15DefaultEpilogueISK_SL_SL_NS1G_6thread17LinearCombinationISK_Li1EffLNS1L_9ScaleType4KindE0ELNS_15FloatRoundStyleE2ESK_EENS1_15EpilogueDefaultEEEEEvvEEEEvNT_6ParamsE,(.L_x_224 - _ZN7cutlass13device_kernelINS_4gemm6kernel13GemmUniversalIN4cute5tupleIJiiiiEEENS1_10collective13CollectiveMmaINS1_34MainloopSm90TmaGmmaWarpSpecializedILi32ENS5_IJNS4_1CILi2EEENSA_ILi1EEESC_EEENS1_35KernelTmaWarpSpecializedCooperativeEEENS5_IJNSA_ILi128EEENSA_ILi96EEENSA_ILi16EEEEEENS_6half_tENS5_IJlSC_lEEESK_SL_NS4_8TiledMMAINS4_8MMA_AtomIJNS4_4SM904GMMA25MMA_64x96x16_F32F16F16_SSILNSP_5MajorE0ELSR_0ELNSP_7ScaleInE1ELSS_1EEEEEENS4_6LayoutISD_NS5_IJSC_NSA_ILi0EEESW_EEEEENS5_IJNS4_10UnderscoreESZ_SZ_EEEEENS4_13SM90_TMA_LOADENS4_14ComposedLayoutINS4_7SwizzleILi1ELi4ELi3EEENS4_18smem_ptr_flag_bitsILi16EEENSV_INS5_IJNSA_ILi8EEESI_EEENS5_IJSI_SC_EEEEEEEvNS4_8identityENS4_23SM90_TMA_LOAD_MULTICASTES1C_vS1D_EENS_8epilogue10collective6detail29Sm90TmaWarpSpecializedAdapterINS1H_15DefaultEpilogueISK_SL_SL_NS1G_6thread17LinearCombinationISK_Li1EffLNS1L_9ScaleType4KindE0ELNS_15FloatRoundStyleE2ESK_EENS1_15EpilogueDefaultEEEEEvvEEEEvNT_6ParamsE)
        .other          _ZN7cutlass13device_kernelINS_4gemm6kernel13GemmUniversalIN4cute5tupleIJiiiiEEENS1_10collective13CollectiveMmaINS1_34MainloopSm90TmaGmmaWarpSpecializedILi32ENS5_IJNS4_1CILi2EEENSA_ILi1EEESC_EEENS1_35KernelTmaWarpSpecializedCooperativeEEENS5_IJNSA_ILi128EEENSA_ILi96EEENSA_ILi16EEEEEENS_6half_tENS5_IJlSC_lEEESK_SL_NS4_8TiledMMAINS4_8MMA_AtomIJNS4_4SM904GMMA25MMA_64x96x16_F32F16F16_SSILNSP_5MajorE0ELSR_0ELNSP_7ScaleInE1ELSS_1EEEEEENS4_6LayoutISD_NS5_IJSC_NSA_ILi0EEESW_EEEEENS5_IJNS4_10UnderscoreESZ_SZ_EEEEENS4_13SM90_TMA_LOADENS4_14ComposedLayoutINS4_7SwizzleILi1ELi4ELi3EEENS4_18smem_ptr_flag_bitsILi16EEENSV_INS5_IJNSA_ILi8EEESI_EEENS5_IJSI_SC_EEEEEEEvNS4_8identityENS4_23SM90_TMA_LOAD_MULTICASTES1C_vS1D_EENS_8epilogue10collective6detail29Sm90TmaWarpSpecializedAdapterINS1H_15DefaultEpilogueISK_SL_SL_NS1G_6thread17LinearCombinationISK_Li1EffLNS1L_9ScaleType4KindE0ELNS_15FloatRoundStyleE2ESK_EENS1_15EpilogueDefaultEEEEEvvEEEEvNT_6ParamsE,@"STO_CUDA_ENTRY STV_DEFAULT"
_ZN7cutlass13device_kernelINS_4gemm6kernel13GemmUniversalIN4cute5tupleIJiiiiEEENS1_10collective13CollectiveMmaINS1_34MainloopSm90TmaGmmaWarpSpecializedILi32ENS5_IJNS4_1CILi2EEENSA_ILi1EEESC_EEENS1_35KernelTmaWarpSpecializedCooperativeEEENS5_IJNSA_ILi128EEENSA_ILi96EEENSA_ILi16EEEEEENS_6half_tENS5_IJlSC_lEEESK_SL_NS4_8TiledMMAINS4_8MMA_AtomIJNS4_4SM904GMMA25MMA_64x96x16_F32F16F16_SSILNSP_5MajorE0ELSR_0ELNSP_7ScaleInE1ELSS_1EEEEEENS4_6LayoutISD_NS5_IJSC_NSA_ILi0EEESW_EEEEENS5_IJNS4_10UnderscoreESZ_SZ_EEEEENS4_13SM90_TMA_LOADENS4_14ComposedLayoutINS4_7SwizzleILi1ELi4ELi3EEENS4_18smem_ptr_flag_bitsILi16EEENSV_INS5_IJNSA_ILi8EEESI_EEENS5_IJSI_SC_EEEEEEEvNS4_8identityENS4_23SM90_TMA_LOAD_MULTICASTES1C_vS1D_EENS_8epilogue10collective6detail29Sm90TmaWarpSpecializedAdapterINS1H_15DefaultEpilogueISK_SL_SL_NS1G_6thread17LinearCombinationISK_Li1EffLNS1L_9ScaleType4KindE0ELNS_15FloatRoundStyleE2ESK_EENS1_15EpilogueDefaultEEEEEvvEEEEvNT_6ParamsE:
[----:B------:R-:W0:Y:S01]  /*0000*/  LDC R1, c[0x0][0x28] ;  /* 0x00000a00ff017b82 */ /* 0x000e220000000800 */
[----:B------:R-:W1:Y:S01]  /*0010*/  S2R R18, SR_TID.X ;  /* 0x0000000000127919 */ /* 0x000e620000002100 */
[----:B------:R-:W-:Y:S01]  /*0020*/  ELECT P0, URZ, PT ;  /* 0x00000000003f782f */ /* 0x000fe20003800000 */
[----:B------:R-:W-:Y:S01]  /*0030*/  BSSY B0, `(.L_x_0) ;  /* 0x000000f000007945 */ /* 0x000fe20003800000 */
[--C-:B-1----:R-:W-:Y:S02]  /*0040*/  SHF.R.U32.HI R0, RZ, 0x5, R18.reuse ;  /* 0x00000005ff007819 */ /* 0x102fe40000011612 */
[----:B------:R-:W-:-:S03]  /*0050*/  SHF.R.U32.HI R3, RZ, 0x7, R18 ;  /* 0x00000007ff037819 */ /* 0x000fc60000011612 */
[----:B------:R-:W1:Y:S04]  /*0060*/  SHFL.IDX PT, R2, R0, RZ, 0x1f ;  /* 0x00001fff00027589 */ /* 0x000e6800000e0000 */
[----:B------:R2:W3:Y:S01]  /*0070*/  SHFL.IDX PT, R5, R3, RZ, 0x1f ;  /* 0x00001fff03057589 */ /* 0x0004e200000e0000 */
[----:B-1----:R-:W-:-:S13]  /*0080*/  ISETP.NE.OR P0, PT, R2, RZ, !P0 ;  /* 0x000000ff0200720c */ /* 0x002fda0004705670 */
[----:B0-23--:R-:W-:Y:S05]  /*0090*/  @P0 BRA `(.L_x_1) ;  /* 0x0000000000200947 */ /* 0x00dfea0003800000 */
[----:B------:R-:W-:Y:S02]  /*00a0*/  ULDC.64 UR4, c[0x0][0x198] ;  /* 0x0000660000047ab9 */ /* 0x000fe40000000a00 */
[----:B------:R-:W-:Y:S02]  /*00b0*/  UIADD3 UR6, UP0, UR4, 0xf0, URZ ;  /* 0x000000f004067890 */ /* 0x000fe4000ff1e03f */
[----:B------:R-:W-:Y:S02]  /*00c0*/  UIADD3 UR4, UP1, UR4, 0x1f0, URZ ;  /* 0x000001f004047890 */ /* 0x000fe4000ff3e03f */
[----:B------:R-:W-:Y:S02]  /*00d0*/  UIADD3.X UR7, URZ, UR5, URZ, UP0, !UPT ;  /* 0x000000053f077290 */ /* 0x000fe400087fe43f */
[----:B------:R-:W-:-:S07]  /*00e0*/  UIADD3.X UR5, URZ, UR5, URZ, UP1, !UPT ;  /* 0x000000053f057290 */ /* 0x000fce0008ffe43f */
[----:B------:R0:W-:Y:S02]  /*00f0*/  UTMACCTL.PF [UR6] ;  /* 0x00000000060079b9 */ /* 0x0001e40008040000 */
[----:B------:R0:W-:Y:S02]  /*0100*/  UTMACCTL.PF [UR4] ;  /* 0x00000000040079b9 */ /* 0x0001e40008040000 */
[----:B0-----:R-:W-:Y:S01]  /*0110*/  NOP ;  /* 0x0000000000007918 */ /* 0x001fe20000000000 */
.L_x_1:
[----:B------:R-:W-:Y:S05]  /*0120*/  BSYNC B0 ;  /* 0x0000000000007941 */ /* 0x000fea0003800000 */
.L_x_0:
[----:B------:R-:W0:Y:S02]  /*0130*/  SHFL.IDX PT, R3, R0, RZ, 0x1f ;  /* 0x00001fff00037589 */ /* 0x000e2400000e0000 */
[----:B0-----:R-:W-:-:S13]  /*0140*/  ISETP.NE.AND P0, PT, R3, RZ, PT ;  /* 0x000000ff0300720c */ /* 0x001fda0003f05270 */
[----:B------:R-:W-:Y:S05]  /*0150*/  @P0 BRA `(.L_x_2) ;  /* 0x0000000400440947 */ /* 0x000fea0003800000 */
[----:B------:R-:W-:Y:S01]  /*0160*/  ELECT P0, URZ, PT ;  /* 0x00000000003f782f */ /* 0x000fe20003800000 */
[----:B------:R-:W-:-:S12]  /*0170*/  BSSY B0, `(.L_x_2) ;  /* 0x000004f000007945 */ /* 0x000fd80003800000 */
[----:B------:R-:W-:Y:S05]  /*0180*/  @!P0 BRA `(.L_x_3) ;  /* 0x0000000400348947 */ /* 0x000fea0003800000 */
[----:B------:R-:W0:Y:S01]  /*0190*/  S2UR UR8, SR_CgaCtaId ;  /* 0x00000000000879c3 */ /* 0x000e220000008800 */
[----:B------:R-:W-:Y:S01]  /*01a0*/  UMOV UR4, 0x400 ;  /* 0x0000040000047882 */ /* 0x000fe20000000000 */
[----:B------:R-:W-:Y:S01]  /*01b0*/  UMOV UR5, 0x1 ;  /* 0x0000000100057882 */ /* 0x000fe20000000000 */
[----:B------:R-:W-:Y:S02]  /*01c0*/  UMOV UR6, 0x4 ;  /* 0x0000000400067882 */ /* 0x000fe40000000000 */
[----:B------:R-:W-:-:S04]  /*01d0*/  UIADD3 UR6, -UR6, 0x100000, URZ ;  /* 0x0010000006067890 */ /* 0x000fc8000fffe13f */
[----:B------:R-:W-:Y:S02]  /*01e0*/  USHF.L.U32 UR7, UR6, 0xb, URZ ;  /* 0x0000000b06077899 */ /* 0x000fe4000800063f */
[----:B------:R-:W-:Y:S02]  /*01f0*/  USHF.L.U32 UR6, UR6, 0x1, URZ ;  /* 0x0000000106067899 */ /* 0x000fe4000800063f */
[----:B0-----:R-:W-:Y:S02]  /*0200*/  ULEA UR8, UR8, UR4, 0x18 ;  /* 0x0000000408087291 */ /* 0x001fe4000f8ec03f */
[----:B------:R-:W-:-:S04]  /*0210*/  UIADD3 UR4, -UR5, 0x100000, URZ ;  /* 0x0010000005047890 */ /* 0x000fc8000fffe13f */
[----:B------:R-:W-:Y:S02]  /*0220*/  USHF.L.U32 UR5, UR4, 0xb, URZ ;  /* 0x0000000b04057899 */ /* 0x000fe4000800063f */
[----:B------:R-:W-:Y:S01]  /*0230*/  USHF.L.U32 UR4, UR4, 0x1, URZ ;  /* 0x0000000104047899 */ /* 0x000fe2000800063f */
[----:B------:R-:W0:Y:S11]  /*0240*/  FENCE.VIEW.ASYNC.S ;  /* 0x00000000000073c6 */ /* 0x000e360000000000 */
[----:B0-----:R0:W1:Y:S01]  /*0250*/  SYNCS.EXCH.64 URZ, [UR8], UR4 ;  /* 0x00000004083f75b2 */ /* 0x0010620008000100 */
[----:B------:R0:W2:Y:S01]  /*0260*/  SYNCS.EXCH.64 URZ, [UR8+0x100], UR6 ;  /* 0x00010006083f75b2 */ /* 0x0000a20008000100 */
[----:B------:R0:W3:Y:S01]  /*0270*/  SYNCS.EXCH.64 URZ, [UR8+0x8], UR4 ;  /* 0x00000804083f75b2 */ /* 0x0000e20008000100 */
[----:B------:R0:W4:Y:S01]  /*0280*/  SYNCS.EXCH.64 URZ, [UR8+0x108], UR6 ;  /* 0x00010806083f75b2 */ /* 0x0001220008000100 */
[----:B------:R0:W0:Y:S01]  /*0290*/  SYNCS.EXCH.64 URZ, [UR8+0x10], UR4 ;  /* 0x00001004083f75b2 */ /* 0x0000220008000100 */
        /* <DEDUP_REMOVED lines=59> */
[----:B-1234-:R-:W-:Y:S01]  /*0650*/  NOP ;  /* 0x0000000000007918 */ /* 0x01efe20000000000 */
.L_x_3:
[----:B0-----:R-:W-:Y:S05]  /*0660*/  BSYNC B0 ;  /* 0x0000000000007941 */ /* 0x001fea0003800000 */
.L_x_2:
[----:B------:R-:W-:Y:S01]  /*0670*/  SHF.R.S32.HI R7, RZ, 0x1f, R18 ;  /* 0x0000001fff077819 */ /* 0x000fe20000011412 */
[----:B------:R-:W0:Y:S01]  /*0680*/  SHFL.IDX PT, R0, R0, RZ, 0x1f ;  /* 0x00001fff00007589 */ /* 0x000e2200000e0000 */
[----:B------:R-:W1:Y:S01]  /*0690*/  S2UR UR8, SR_CTAID.X ;  /* 0x00000000000879c3 */ /* 0x000e620000002500 */
[----:B------:R-:W-:Y:S02]  /*06a0*/  ELECT P0, URZ, PT ;  /* 0x00000000003f782f */ /* 0x000fe40003800000 */
[----:B------:R-:W-:Y:S01]  /*06b0*/  LEA.HI R7, R7, R18, RZ, 0x7 ;  /* 0x0000001207077211 */ /* 0x000fe200078f38ff */
[----:B------:R-:W2:Y:S01]  /*06c0*/  S2R R4, SR_CTAID.Y ;  /* 0x0000000000047919 */ /* 0x000ea20000002600 */
[----:B------:R-:W-:Y:S01]  /*06d0*/  SHF.R.S32.HI R8, RZ, 0x1f, R3 ;  /* 0x0000001fff087819 */ /* 0x000fe20000011403 */
[----:B------:R-:W-:Y:S01]  /*06e0*/  ULDC UR4, c[0x0][0x150] ;  /* 0x0000540000047ab9 */ /* 0x000fe20000000800 */
[----:B------:R-:W-:Y:S01]  /*06f0*/  LOP3.LUT R7, R7, 0xffffff80, RZ, 0xc0, !PT ;  /* 0xffffff8007077812 */ /* 0x000fe200078ec0ff */
[----:B------:R-:W-:Y:S01]  /*0700*/  NOP ;  /* 0x0000000000007918 */ /* 0x000fe20000000000 */
[----:B------:R-:W-:Y:S01]  /*0710*/  LEA.HI R8, R8, R3, RZ, 0x2 ;  /* 0x0000000308087211 */ /* 0x000fe200078f10ff */
[----:B------:R-:W3:Y:S01]  /*0720*/  LDC R10, c[0x0][0x144] ;  /* 0x00005100ff0a7b82 */ /* 0x000ee20000000800 */
[----:B------:R-:W-:Y:S01]  /*0730*/  NOP ;  /* 0x0000000000007918 */ /* 0x000fe20000000000 */
[----:B------:R-:W-:Y:S01]  /*0740*/  IMAD.IADD R6, R18, 0x1, -R7 ;  /* 0x0000000112067824 */ /* 0x000fe200078e0a07 */
[----:B------:R-:W-:Y:S01]  /*0750*/  LOP3.LUT R8, R8, 0x3ffffffc, RZ, 0xc0, !PT ;  /* 0x3ffffffc08087812 */ /* 0x000fe200078ec0ff */
[----:B------:R-:W-:Y:S01]  /*0760*/  IMAD.MOV.U32 R23, RZ, RZ, 0x1 ;  /* 0x00000001ff177424 */ /* 0x000fe200078e00ff */
[----:B------:R-:W-:-:S02]  /*0770*/  ISETP.NE.AND P3, PT, R5, RZ, PT ;  /* 0x000000ff0500720c */ /* 0x000fc40003f65270 */
[----:B------:R-:W-:Y:S01]  /*0780*/  SHF.R.S32.HI R7, RZ, 0x1f, R6 ;  /* 0x0000001fff077819 */ /* 0x000fe20000011406 */
[----:B------:R-:W-:Y:S01]  /*0790*/  IMAD.IADD R8, R3, 0x1, -R8 ;  /* 0x0000000103087824 */ /* 0x000fe200078e0a08 */
[----:B------:R-:W4:Y:S02]  /*07a0*/  LDC R13, c[0x0][0x140] ;  /* 0x00005000ff0d7b82 */ /* 0x000f240000000800 */
[----:B------:R-:W-:Y:S02]  /*07b0*/  LEA.HI R7, R7, R6, RZ, 0x3 ;  /* 0x0000000607077211 */ /* 0x000fe400078f18ff */
[----:B0-----:R-:W-:Y:S02]  /*07c0*/  ISETP.NE.OR P0, PT, R0, RZ, !P0 ;  /* 0x000000ff0000720c */ /* 0x001fe40004705670 */
[--C-:B------:R-:W-:Y:S02]  /*07d0*/  SHF.R.S32.HI R0, RZ, 0x3, R7.reuse ;  /* 0x00000003ff007819 */ /* 0x100fe40000011407 */
[----:B------:R-:W-:-:S02]  /*07e0*/  SHF.R.S32.HI R7, RZ, 0x1f, R7 ;  /* 0x0000001fff077819 */ /* 0x000fc40000011407 */
[----:B-1----:R-:W-:Y:S02]  /*07f0*/  I2FP.F32.U32 R9, UR8 ;  /* 0x0000000800097c45 */ /* 0x002fe40008201000 */
[----:B------:R-:W-:-:S03]  /*0800*/  LEA.HI R7, R7, R0, RZ, 0x2 ;  /* 0x0000000007077211 */ /* 0x000fc600078f10ff */
[----:B------:R-:W-:Y:S01]  /*0810*/  FMUL R9, R9, UR4 ;  /* 0x0000000409097c20 */ /* 0x000fe20008400000 */
[----:B------:R-:W-:Y:S01]  /*0820*/  LOP3.LUT R7, R7, 0xfffffffc, RZ, 0xc0, !PT ;  /* 0xfffffffc07077812 */ /* 0x000fe200078ec0ff */
[----:B------:R-:W-:Y:S01]  /*0830*/  VOTEU.ALL UP0, P0 ;  /* 0x00000000003f7886 */ /* 0x000fe20000000000 */
[----:B--2---:R-:W-:Y:S01]  /*0840*/  I2FP.F32.U32 R3, R4 ;  /* 0x0000000400037245 */ /* 0x004fe20000201000 */
[----:B------:R-:W-:Y:S01]  /*0850*/  ULDC UR4, c[0x0][0x154] ;  /* 0x0000550000047ab9 */ /* 0x000fe20000000800 */
[----:B------:R-:W-:Y:S01]  /*0860*/  VOTEU.ALL UP1, P0 ;  /* 0x00000000003f7886 */ /* 0x000fe20000020000 */
[----:B------:R-:W0:Y:S01]  /*0870*/  F2I.U32.TRUNC.NTZ R9, R9 ;  /* 0x0000000900097305 */ /* 0x000e22000020f000 */
[----:B------:R-:W-:Y:S01]  /*0880*/  IMAD.IADD R7, R0, 0x1, -R7 ;  /* 0x0000000100077824 */ /* 0x000fe200078e0a07 */
[----:B------:R-:W1:Y:S01]  /*0890*/  @!UP0 S2UR UR7, SR_CgaCtaId ;  /* 0x00000000000789c3 */ /* 0x000e620000008800 */
[----:B------:R-:W-:Y:S01]  /*08a0*/  FMUL R12, R3, UR4 ;  /* 0x00000004030c7c20 */ /* 0x000fe20008400000 */
[----:B------:R-:W-:Y:S01]  /*08b0*/  UMOV UR4, 0x20 ;  /* 0x0000002000047882 */ /* 0x000fe20000000000 */
[----:B------:R-:W-:Y:S01]  /*08c0*/  IMAD R8, R8, 0x4, R7 ;  /* 0x0000000408087824 */ /* 0x000fe200078e0207 */
[----:B------:R-:W-:Y:S01]  /*08d0*/  @!UP0 UMOV UR6, 0x400 ;  /* 0x0000040000068882 */ /* 0x000fe20000000000 */
[----:B------:R-:W-:-:S04]  /*08e0*/  @!UP0 UIADD3 UR4, -UR4, 0x100000, URZ ;  /* 0x0010000004048890 */ /* 0x000fc8000fffe13f */
[----:B------:R-:W-:Y:S02]  /*08f0*/  @!UP0 USHF.L.U32 UR5, UR4, 0xb, URZ ;  /* 0x0000000b04058899 */ /* 0x000fe4000800063f */
[----:B------:R-:W-:Y:S01]  /*0900*/  @!UP0 USHF.L.U32 UR4, UR4, 0x1, URZ ;  /* 0x0000000104048899 */ /* 0x000fe2000800063f */
[----:B----4-:R-:W-:Y:S01]  /*0910*/  ISETP.EQ.U32.AND P2, PT, R13, 0x1, PT ;  /* 0x000000010d00780c */ /* 0x010fe20003f42070 */
[----:B------:R-:W2:Y:S01]  /*0920*/  F2I.U32.TRUNC.NTZ R12, R12 ;  /* 0x0000000c000c7305 */ /* 0x000ea2000020f000 */
[----:B------:R-:W-:Y:S01]  /*0930*/  LEA.HI R0, R8, R8, RZ, 0x1 ;  /* 0x0000000808007211 */ /* 0x000fe200078f08ff */
[----:B------:R-:W4:Y:S03]  /*0940*/  LDC R7, c[0x0][0x148] ;  /* 0x00005200ff077b82 */ /* 0x000f260000000800 */
[----:B------:R-:W-:Y:S01]  /*0950*/  LOP3.LUT R11, R0, 0xfffffffe, RZ, 0xc0, !PT ;  /* 0xfffffffe000b7812 */ /* 0x000fe200078ec0ff */
[----:B0-----:R-:W-:Y:S01]  /*0960*/  IMAD.MOV R15, RZ, RZ, -R9 ;  /* 0x000000ffff0f7224 */ /* 0x001fe200078e0a09 */
[----:B------:R-:W-:-:S03]  /*0970*/  SHF.R.S32.HI R9, RZ, 0x1f, R2 ;  /* 0x0000001fff097819 */ /* 0x000fc60000011402 */
[----:B---3--:R-:W-:Y:S01]  /*0980*/  IMAD R3, R10, R15, UR8 ;  /* 0x000000080a037e24 */ /* 0x008fe2000f8e020f */
[----:B------:R-:W-:Y:S01]  /*0990*/  LEA.HI R9, R9, R2, RZ, 0x2 ;  /* 0x0000000209097211 */ /* 0x000fe200078f10ff */
[C---:B------:R-:W-:Y:S02]  /*09a0*/  IMAD.IADD R0, R8.reuse, 0x1, -R11 ;  /* 0x0000000108007824 */ /* 0x040fe400078e0a0b */
[----:B------:R-:W-:Y:S01]  /*09b0*/  IMAD.SHL.U32 R11, R8, 0x4, RZ ;  /* 0x00000004080b7824 */ /* 0x000fe200078e00ff */
[----:B------:R-:W-:Y:S01]  /*09c0*/  LOP3.LUT R9, R9, 0xfffffffc, RZ, 0xc0, !PT ;  /* 0xfffffffc09097812 */ /* 0x000fe200078ec0ff */
[----:B--2---:R-:W-:Y:S01]  /*09d0*/  IMAD.MOV R21, RZ, RZ, -R12 ;  /* 0x000000ffff157224 */ /* 0x004fe200078e0a0c */
[----:B------:R-:W-:Y:S01]  /*09e0*/  ISETP.NE.AND P4, PT, R0, R3, PT ;  /* 0x000000030000720c */ /* 0x000fe20003f85270 */
[----:B-1----:R-:W-:Y:S01]  /*09f0*/  @!UP0 ULEA UR6, UR7, UR6, 0x18 ;  /* 0x0000000607068291 */ /* 0x002fe2000f8ec03f */
[----:B------:R-:W-:Y:S01]  /*0a00*/  LOP3.LUT R22, R8, 0xc, R11, 0x78, !PT ;  /* 0x0000000c08167812 */ /* 0x000fe200078e780b */
[----:B------:R-:W-:Y:S01]  /*0a10*/  IMAD.IADD R0, R2, 0x1, -R9 ;  /* 0x0000000102007824 */ /* 0x000fe200078e0a09 */
[----:B------:R-:W-:Y:S01]  /*0a20*/  VOTEU.ALL UP0, P0 ;  /* 0x00000000003f7886 */ /* 0x000fe20000000000 */
[----:B------:R-:W-:Y:S01]  /*0a30*/  LOP3.LUT P0, RZ, R6, 0x7, RZ, 0xc0, !PT ;  /* 0x0000000706ff7812 */ /* 0x000fe2000780c0ff */
[----:B------:R-:W-:-:S02]  /*0a40*/  VIADD R6, R5, 0xffffffff ;  /* 0xffffffff05067836 */ /* 0x000fc40000000000 */
[----:B------:R-:W-:Y:S01]  /*0a50*/  ISETP.NE.AND P1, PT, R0, 0x3, PT ;  /* 0x000000030000780c */ /* 0x000fe20003f25270 */
[----:B----4-:R-:W-:Y:S01]  /*0a60*/  IMAD R9, R7, R21, R4 ;  /* 0x0000001507097224 */ /* 0x010fe200078e0204 */
[----:B------:R-:W-:Y:S02]  /*0a70*/  ISETP.LT.U32.AND P0, PT, R22, 0x2, !P0 ;  /* 0x000000021600780c */ /* 0x000fe40004701070 */
[----:B------:R-:W-:Y:S01]  /*0a80*/  ISETP.EQ.OR P1, PT, R0, RZ, !P1 ;  /* 0x000000ff0000720c */ /* 0x000fe20004f22670 */
[----:B------:R-:W0:Y:S02]  /*0a90*/  FENCE.VIEW.ASYNC.S ;  /* 0x00000000000073c6 */ /* 0x000e240000000000 */
[----:B0-----:R0:W1:Y:S01]  /*0aa0*/  @!UP0 SYNCS.EXCH.64 URZ, [UR6+0x210], UR4 ;  /* 0x00021004063f85b2 */ /* 0x0010620008000100 */
[----:B------:R-:W-:Y:S02]  /*0ab0*/  @P4 LEA.HI R2, R22, R22, RZ, 0x1 ;  /* 0x0000001616024211 */ /* 0x000fe400078f08ff */
[----:B------:R-:W-:-:S02]  /*0ac0*/  ISETP.EQ.AND P1, PT, R5, RZ, P1 ;  /* 0x000000ff0500720c */ /* 0x000fc40000f22270 */
[----:B------:R-:W-:Y:S02]  /*0ad0*/  @P4 SHF.R.S32.HI R2, RZ, 0x1, R2 ;  /* 0x00000001ff024819 */ /* 0x000fe40000011402 */
[----:B------:R-:W-:Y:S02]  /*0ae0*/  ISETP.GE.U32.AND P6, PT, R6, 0x2, PT ;  /* 0x000000020600780c */ /* 0x000fe40003fc6070 */
[----:B------:R-:W-:Y:S02]  /*0af0*/  @P4 ISETP.NE.AND P5, PT, R2, R9, PT ;  /* 0x000000090200420c */ /* 0x000fe40003fa5270 */
[----:B------:R-:W-:Y:S02]  /*0b00*/  SEL R2, RZ, 0x1, !P0 ;  /* 0x00000001ff027807 */ /* 0x000fe40004000000 */
[----:B------:R-:W-:Y:S02]  /*0b10*/  @P4 SEL R23, RZ, 0x1, P5 ;  /* 0x00000001ff174807 */ /* 0x000fe40002800000 */
[----:B------:R-:W-:Y:S01]  /*0b20*/  SEL R19, RZ, 0x1, !P1 ;  /* 0x00000001ff137807 */ /* 0x000fe20004800000 */
[----:B------:R0:W2:Y:S01]  /*0b30*/  @!UP1 SYNCS.EXCH.64 URZ, [UR6+0x218], UR4 ;  /* 0x00021804063f95b2 */ /* 0x0000a20008000100 */
[----:B------:R-:W-:Y:S01]  /*0b40*/  LOP3.LUT R23, R23, R2, RZ, 0xc0, !PT ;  /* 0x0000000217177212 */ /* 0x000fe200078ec0ff */
[----:B------:R-:W-:Y:S01]  /*0b50*/  NOP ;  /* 0x0000000000007918 */ /* 0x000fe20000000000 */
[----:B------:R-:W-:Y:S01]  /*0b60*/  SEL R19, R19, 0x2, P6 ;  /* 0x0000000213137807 */ /* 0x000fe20003000000 */
[----:B------:R-:W-:Y:S06]  /*0b70*/  @!P2 BRA `(.L_x_4) ;  /* 0x000000000008a947 */ /* 0x000fec0003800000 */
[----:B-12---:R-:W-:Y:S01]  /*0b80*/  UCGABAR_ARV ;  /* 0x00000000000079c7 */ /* 0x006fe20008000000 */
[----:B------:R-:W-:Y:S05]  /*0b90*/  BRA `(.L_x_5) ;  /* 0x0000000000047947 */ /* 0x000fea0003800000 */
.L_x_4:
[----:B-12---:R-:W-:Y:S01]  /*0ba0*/  NOP ;  /* 0x0000000000007918 */ /* 0x006fe20000000000 */
.L_x_5:
[----:B------:R-:W1:Y:S01]  /*0bb0*/  LDC R2, c[0x0][0x65c] ;  /* 0x00019700ff027b82 */ /* 0x000e620000000800 */
[----:B------:R-:W-:Y:S02]  /*0bc0*/  IMAD.U32 R8, RZ, RZ, UR8 ;  /* 0x00000008ff087e24 */ /* 0x000fe4000f8e00ff */
[----:B------:R-:W-:Y:S01]  /*0bd0*/  IMAD.MOV.U32 R9, RZ, RZ, RZ ;  /* 0x000000ffff097224 */ /* 0x000fe200078e00ff */
[----:B-1----:R-:W-:-:S04]  /*0be0*/  ISETP.NE.AND P1, PT, R2, 0x1, PT ;  /* 0x000000010200780c */ /* 0x002fc80003f25270 */
[----:B------:R-:W-:-:S09]  /*0bf0*/  P2R R5, PR, RZ, 0x2 ;  /* 0x00000002ff057803 */ /* 0x000fd20000000000 */
[----:B------:R-:W1:Y:S01]  /*0c00*/  @P1 LDC R17, c[0x0][0x10] ;  /* 0x00000400ff111b82 */ /* 0x000e620000000800 */
[----:B------:R-:W-:Y:S02]  /*0c10*/  @P1 IMAD.MOV.U32 R5, RZ, RZ, RZ ;  /* 0x000000ffff051224 */ /* 0x000fe400078e00ff */
[----:B------:R-:W-:-:S05]  /*0c20*/  @P1 IMAD.MOV.U32 R13, RZ, RZ, RZ ;  /* 0x000000ffff0d1224 */ /* 0x000fca00078e00ff */
[----:B------:R-:W2:Y:S01]  /*0c30*/  @!P1 LDC R11, c[0x0][0xc] ;  /* 0x00000300ff0b9b82 */ /* 0x000ea20000000800 */
[----:B-1----:R-:W-:-:S04]  /*0c40*/  @P1 IMAD.WIDE.U32 R16, R17, UR8, R4 ;  /* 0x0000000811101c25 */ /* 0x002fc8000f8e0004 */
[----:B------:R-:W-:Y:S02]  /*0c50*/  @P1 IMAD.IADD R17, R17, 0x1, R13 ;  /* 0x0000000111111824 */ /* 0x000fe400078e020d */
[----:B--2---:R-:W-:-:S04]  /*0c60*/  @!P1 IMAD.WIDE.U32 R8, R4, R11, R8 ;  /* 0x0000000b04089225 */ /* 0x004fc800078e0008 */
[----:B------:R-:W-:Y:S02]  /*0c70*/  @!P1 IMAD.MOV.U32 R16, RZ, RZ, R8 ;  /* 0x000000ffff109224 */ /* 0x000fe400078e0008 */
[----:B------:R-:W-:Y:S01]  /*0c80*/  @!P1 IMAD.MOV.U32 R17, RZ, RZ, R9 ;  /* 0x000000ffff119224 */ /* 0x000fe200078e0009 */
[----:B------:R-:W-:Y:S06]  /*0c90*/  @!P2 BRA `(.L_x_6) ;  /* 0x00000000000ca947 */ /* 0x000fec0003800000 */
[----:B------:R-:W-:Y:S01]  /*0ca0*/  UCGABAR_WAIT ;  /* 0x0000000000007dc7 */ /* 0x000fe20008000000 */
[----:B------:R-:W-:Y:S01]  /*0cb0*/  CCTL.IVALL ;  /* 0x00000000ff00798f */ /* 0x000fe20002000000 */
[----:B------:R-:W-:Y:S05]  /*0cc0*/  BRA `(.L_x_7) ;  /* 0x0000000000047947 */ /* 0x000fea0003800000 */
.L_x_6:
[----:B------:R-:W-:Y:S06]  /*0cd0*/  BAR.SYNC.DEFER_BLOCKING 0x0 ;  /* 0x0000000000007b1d */ /* 0x000fec0000010000 */
.L_x_7:
[----:B------:R-:W-:Y:S05]  /*0ce0*/  @!P3 BRA `(.L_x_8) ;  /* 0x0000004c0010b947 */ /* 0x000fea0003800000 */
[----:B------:R-:W-:-:S13]  /*0cf0*/  ISETP.GT.U32.AND P0, PT, R6, 0x1, PT ;  /* 0x000000010600780c */ /* 0x000fda0003f04070 */
[----:B0-----:R-:W-:Y:S05]  /*0d00*/  @P0 EXIT ;  /* 0x000000000000094d */ /* 0x001fea0003800000 */
[----:B------:R-:W-:Y:S01]  /*0d10*/  ULDC.64 UR4, c[0x0][0x650] ;  /* 0x0001940000047ab9 */ /* 0x000fe20000000a00 */
[----:B------:R-:W-:Y:S01]  /*0d20*/  PRMT R0, RZ, 0x7610, R0 ;  /* 0x00007610ff007816 */ /* 0x000fe20000000000 */
[----:B------:R-:W-:Y:S01]  /*0d30*/  IMAD.MOV.U32 R76, RZ, RZ, -0x1 ;  /* 0xffffffffff4c7424 */ /* 0x000fe200078e00ff */
[----:B------:R-:W-:Y:S01]  /*0d40*/  ISETP.GE.U32.AND P0, PT, R16, UR4, PT ;  /* 0x0000000410007c0c */ /* 0x000fe2000bf06070 */
[----:B------:R-:W-:Y:S02]  /*0d50*/  IMAD.MOV.U32 R77, RZ, RZ, -0x1 ;  /* 0xffffffffff4d7424 */ /* 0x000fe400078e00ff */
[----:B------:R-:W-:Y:S01]  /*0d60*/  IMAD.MOV.U32 R75, RZ, RZ, -0x1 ;  /* 0xffffffffff4b7424 */ /* 0x000fe200078e00ff */
[----:B------:R-:W-:-:S13]  /*0d70*/  ISETP.GE.U32.AND.EX P0, PT, R17, UR5, PT, P0 ;  /* 0x0000000511007c0c */ /* 0x000fda000bf06100 */
[----:B------:R-:W-:Y:S05]  /*0d80*/  @P0 BRA `(.L_x_9) ;  /* 0x0000000400280947 */ /* 0x000fea0003800000 */
[----:B------:R-:W0:Y:S01]  /*0d90*/  LDC.64 R24, c[0x0][0x628] ;  /* 0x00018a00ff187b82 */ /* 0x000e220000000a00 */
[----:B------:R-:W-:Y:S02]  /*0da0*/  IMAD.MOV.U32 R8, RZ, RZ, R16 ;  /* 0x000000ffff087224 */ /* 0x000fe400078e0010 */
[----:B------:R-:W-:-:S05]  /*0db0*/  IMAD.MOV.U32 R9, RZ, RZ, R17 ;  /* 0x000000ffff097224 */ /* 0x000fca00078e0011 */
[----:B------:R-:W1:Y:S08]  /*0dc0*/  LDC R0, c[0x0][0x630] ;  /* 0x00018c00ff007b82 */ /* 0x000e700000000800 */
[----:B------:R-:W2:Y:S01]  /*0dd0*/  LDC.64 R26, c[0x0][0x620] ;  /* 0x00018800ff1a7b82 */ /* 0x000ea20000000a00 */
[----:B0-----:R-:W-:-:S04]  /*0de0*/  ISETP.NE.U32.AND P0, PT, R24, RZ, PT ;  /* 0x000000ff1800720c */ /* 0x001fc80003f05070 */
[----:B------:R-:W-:-:S13]  /*0df0*/  ISETP.NE.AND.EX P0, PT, R25, RZ, PT, P0 ;  /* 0x000000ff1900720c */ /* 0x000fda0003f05300 */
[----:B-12---:R-:W-:Y:S05]  /*0e00*/  @!P0 BRA `(.L_x_10) ;  /* 0x0000000000288947 */ /* 0x006fea0003800000 */
[----:B------:R-:W0:Y:S02]  /*0e10*/  LDC R13, c[0x0][0x634] ;  /* 0x00018d00ff0d7b82 */ /* 0x000e240000000800 */
[----:B0-----:R-:W-:-:S05]  /*0e20*/  IADD3 R13, P0, R16, R13, RZ ;  /* 0x0000000d100d7210 */ /* 0x001fca0007f1e0ff */
[----:B------:R-:W-:-:S04]  /*0e30*/  IMAD.X R15, RZ, RZ, R17, P0 ;  /* 0x000000ffff0f7224 */ /* 0x000fc800000e0611 */
[----:B------:R-:W-:-:S04]  /*0e40*/  IMAD.WIDE.U32 R8, R15, R24, RZ ;  /* 0x000000180f087225 */ /* 0x000fc800078e00ff */
[----:B------:R-:W-:-:S04]  /*0e50*/  IMAD.WIDE.U32 R10, P0, R13, R25, R8 ;  /* 0x000000190d0a7225 */ /* 0x000fc80007800008 */
[----:B------:R-:W-:-:S04]  /*0e60*/  IMAD.WIDE.U32 R8, R13, R24, RZ ;  /* 0x000000180d087225 */ /* 0x000fc800078e00ff */
[----:B------:R-:W-:Y:S01]  /*0e70*/  IMAD.X R13, RZ, RZ, RZ, P0 ;  /* 0x000000ffff0d7224 */ /* 0x000fe200000e06ff */
[----:B------:R-:W-:Y:S01]  /*0e80*/  IADD3 RZ, P0, R9, R10, RZ ;  /* 0x0000000a09ff7210 */ /* 0x000fe20007f1e0ff */
[----:B------:R-:W-:-:S04]  /*0e90*/  IMAD.MOV.U32 R12, RZ, RZ, R11 ;  /* 0x000000ffff0c7224 */ /* 0x000fc800078e000b */
[----:B------:R-:W-:-:S08]  /*0ea0*/  IMAD.WIDE.U32.X R8, R15, R25, R12, P0 ;  /* 0x000000190f087225 */ /* 0x000fd000000e040c */
.L_x_10:
[----:B------:R-:W0:Y:S01]  /*0eb0*/  LDC.64 R24, c[0x0][0x640] ;  /* 0x00019000ff187b82 */ /* 0x000e220000000a00 */
[-CC-:B------:R-:W-:Y:S01]  /*0ec0*/  SHF.R.U64 R75, R8, R0.reuse, R9.reuse ;  /* 0x00000000084b7219 */ /* 0x180fe20000001209 */
[----:B------:R-:W-:Y:S01]  /*0ed0*/  IMAD R30, R7, R21, R4 ;  /* 0x00000015071e7224 */ /* 0x000fe200078e0204 */
[----:B------:R-:W-:Y:S01]  /*0ee0*/  SHF.R.U32.HI R0, RZ, R0, R9 ;  /* 0x00000000ff007219 */ /* 0x000fe20000011609 */
[----:B------:R-:W-:Y:S01]  /*0ef0*/  IMAD.MOV.U32 R21, RZ, RZ, 0x1 ;  /* 0x00000001ff157424 */ /* 0x000fe200078e00ff */
[----:B------:R-:W-:-:S03]  /*0f00*/  IADD3 R5, P0, RZ, -R75, RZ ;  /* 0x8000004bff057210 */ /* 0x000fc60007f1e0ff */
[----:B------:R-:W1:Y:S02]  /*0f10*/  LDC R6, c[0x0][0x618] ;  /* 0x00018600ff067b82 */ /* 0x000e640000000800 */
[----:B------:R-:W-:-:S04]  /*0f20*/  IMAD.X R9, RZ, RZ, ~R0, P0 ;  /* 0x000000ffff097224 */ /* 0x000fc800000e0e00 */
[-C--:B------:R-:W-:Y:S02]  /*0f30*/  IMAD R0, R9, R26.reuse, RZ ;  /* 0x0000001a09007224 */ /* 0x080fe400078e02ff */
[----:B------:R-:W2:Y:S01]  /*0f40*/  LDC R11, c[0x0][0x608] ;  /* 0x00018200ff0b7b82 */ /* 0x000ea20000000800 */
[----:B------:R-:W-:-:S04]  /*0f50*/  IMAD.WIDE.U32 R8, R5, R26, R16 ;  /* 0x0000001a05087225 */ /* 0x000fc800078e0010 */
[----:B------:R-:W-:-:S03]  /*0f60*/  IMAD R5, R5, R27, R0 ;  /* 0x0000001b05057224 */ /* 0x000fc600078e0200 */
[----:B------:R-:W3:Y:S01]  /*0f70*/  LDC R12, c[0x0][0x658] ;  /* 0x00019600ff0c7b82 */ /* 0x000ee20000000800 */
[----:B0-----:R-:W-:Y:S01]  /*0f80*/  ISETP.NE.U32.AND P0, PT, R24, RZ, PT ;  /* 0x000000ff1800720c */ /* 0x001fe20003f05070 */
[----:B------:R-:W-:Y:S02]  /*0f90*/  IMAD.IADD R5, R9, 0x1, R5 ;  /* 0x0000000109057824 */ /* 0x000fe400078e0205 */
[----:B------:R-:W-:Y:S01]  /*0fa0*/  IMAD.MOV.U32 R9, RZ, RZ, -0x1 ;  /* 0xffffffffff097424 */ /* 0x000fe200078e00ff */
[----:B------:R-:W-:-:S03]  /*0fb0*/  ISETP.NE.AND.EX P0, PT, R25, RZ, PT, P0 ;  /* 0x000000ff1900720c */ /* 0x000fc60003f05300 */
[----:B------:R-:W0:Y:S01]  /*0fc0*/  LDC R15, c[0x0][0x600] ;  /* 0x00018000ff0f7b82 */ /* 0x000e220000000800 */
[-CC-:B-1----:R-:W-:Y:S02]  /*0fd0*/  SHF.R.U64 R13, R8, R6.reuse, R5.reuse ;  /* 0x00000006080d7219 */ /* 0x182fe40000001205 */
[----:B------:R-:W-:-:S05]  /*0fe0*/  SHF.R.U32.HI R0, RZ, R6, R5 ;  /* 0x00000006ff007219 */ /* 0x000fca0000011605 */
[----:B------:R-:W1:Y:S01]  /*0ff0*/  LDC R14, c[0x0][0x648] ;  /* 0x00019200ff0e7b82 */ /* 0x000e620000000800 */
[-CC-:B--2---:R-:W-:Y:S02]  /*1000*/  SHF.R.U64 R27, R13, R11.reuse, R0.reuse ;  /* 0x0000000b0d1b7219 */ /* 0x184fe40000001200 */
[----:B------:R-:W-:-:S05]  /*1010*/  SHF.R.U32.HI R5, RZ, R11, R0 ;  /* 0x0000000bff057219 */ /* 0x000fca0000011600 */
[----:B------:R-:W2:Y:S01]  /*1020*/  LDC R20, c[0x0][0x638] ;  /* 0x00018e00ff147b82 */ /* 0x000ea20000000800 */
[-CC-:B---3--:R-:W-:Y:S02]  /*1030*/  SHF.R.U64 R28, R27, R12.reuse, R5.reuse ;  /* 0x0000000c1b1c7219 */ /* 0x188fe40000001205 */
[-C--:B------:R-:W-:Y:S02]  /*1040*/  SHF.L.U32 R0, R9, R12.reuse, RZ ;  /* 0x0000000c09007219 */ /* 0x080fe400000006ff */
[----:B------:R-:W-:Y:S01]  /*1050*/  SHF.R.U32.HI R5, RZ, R12, R5 ;  /* 0x0000000cff057219 */ /* 0x000fe20000011605 */
[----:B------:R-:W-:Y:S01]  /*1060*/  IMAD.MOV.U32 R4, RZ, RZ, R28 ;  /* 0x000000ffff047224 */ /* 0x000fe200078e001c */
[----:B------:R-:W-:Y:S01]  /*1070*/  LOP3.LUT R10, RZ, R0, RZ, 0x33, !PT ;  /* 0x00000000ff0a7212 */ /* 0x000fe200078e33ff */
[----:B------:R-:W3:Y:S01]  /*1080*/  LDC R26, c[0x0][0x610] ;  /* 0x00018400ff1a7b82 */ /* 0x000ee20000000800 */
[----:B------:R-:W-:Y:S05]  /*1090*/  @!P0 BRA `(.L_x_11) ;  /* 0x0000000000288947 */ /* 0x000fea0003800000 */
[----:B------:R-:W4:Y:S02]  /*10a0*/  LDC R9, c[0x0][0x64c] ;  /* 0x00019300ff097b82 */ /* 0x000f240000000800 */
[----:B----4-:R-:W-:-:S05]  /*10b0*/  IADD3 R9, P0, R28, R9, RZ ;  /* 0x000000091c097210 */ /* 0x010fca0007f1e0ff */
        /* <DEDUP_REMOVED lines=8> */
.L_x_11:
[----:B-1----:R-:W-:Y:S01]  /*1140*/  SHF.R.U64 R4, R4, R14, R5 ;  /* 0x0000000e04047219 */ /* 0x002fe20000001205 */
[----:B0-----:R-:W-:Y:S01]  /*1150*/  VIADD R6, R15, 0xffffffff ;  /* 0xffffffff0f067836 */ /* 0x001fe20000000000 */
[----:B------:R-:W-:Y:S02]  /*1160*/  SHF.L.U32 R0, R21, R12, RZ ;  /* 0x0000000c15007219 */ /* 0x000fe400000006ff */
[----:B------:R-:W-:Y:S01]  /*1170*/  LOP3.LUT R5, R27, R10, RZ, 0xc0, !PT ;  /* 0x0000000a1b057212 */ /* 0x000fe200078ec0ff */
[----:B------:R-:W-:Y:S01]  /*1180*/  IMAD.MOV R7, RZ, RZ, -R4 ;  /* 0x000000ffff077224 */ /* 0x000fe200078e0a04 */
[----:B------:R-:W-:Y:S02]  /*1190*/  SEL R3, R3, R30, !P1 ;  /* 0x0000001e03037207 */ /* 0x000fe40004800000 */
[----:B------:R-:W-:Y:S01]  /*11a0*/  LOP3.LUT R6, R13, R6, RZ, 0xc0, !PT ;  /* 0x000000060d067212 */ /* 0x000fe200078ec0ff */
[----:B------:R-:W-:Y:S02]  /*11b0*/  IMAD R4, R0, R4, R5 ;  /* 0x0000000400047224 */ /* 0x000fe400078e0205 */
[----:B--2---:R-:W-:-:S02]  /*11c0*/  IMAD R0, R7, R20, R28 ;  /* 0x0000001407007224 */ /* 0x004fc400078e021c */
[----:B---3--:R-:W-:Y:S02]  /*11d0*/  IMAD R3, R4, R26, R3 ;  /* 0x0000001a04037224 */ /* 0x008fe400078e0203 */
[----:B------:R-:W-:Y:S02]  /*11e0*/  IMAD R76, R0, R15, R6 ;  /* 0x0000000f004c7224 */ /* 0x000fe400078e0206 */
[----:B------:R-:W-:-:S03]  /*11f0*/  IMAD.MOV.U32 R4, RZ, RZ, 0x1 ;  /* 0x00000001ff047424 */ /* 0x000fc600078e00ff */
[----:B------:R-:W-:Y:S02]  /*1200*/  SEL R77, R76, R3, !P1 ;  /* 0x000000034c4d7207 */ /* 0x000fe40004800000 */
[----:B------:R-:W-:Y:S02]  /*1210*/  PRMT R0, R4, 0x7610, R0 ;  /* 0x0000761004007816 */ /* 0x000fe40000000000 */
[----:B------:R-:W-:-:S07]  /*1220*/  SEL R76, R3, R76, !P1 ;  /* 0x0000004c034c7207 */ /* 0x000fce0004800000 */
.L_x_9:
[----:B------:R-:W-:-:S08]  /*1230*/  NOP ;  /* 0x0000000000007918 */ /* 0x000fd00000000000 */
[----:B------:R-:W0:Y:S02]  /*1240*/  USETMAXREG.TRY_ALLOC.CTAPOOL UP0, 0xe8 ;  /* 0x000000e8000079c8 */ /* 0x000e240008000600 */
[----:B0-----:R-:W-:-:S13]  /*1250*/  PLOP3.LUT P0, PT, PT, PT, UP0, 0x80, 0x0 ;  /* 0x000000000000781c */ /* 0x001fda0003f0f008 */
[----:B------:R-:W-:Y:S05]  /*1260*/  @!P0 BRA `(.L_x_9) ;  /* 0xfffffffc00f08947 */ /* 0x000fea000383ffff */
[----:B------:R-:W-:Y:S01]  /*1270*/  ULDC.64 UR4, c[0x0][0x598] ;  /* 0x0001660000047ab9 */ /* 0x000fe20000000a00 */
[----:B------:R-:W-:Y:S01]  /*1280*/  ULDC.64 UR36, c[0x0][0x208] ;  /* 0x0000820000247ab9 */ /* 0x000fe20000000a00 */
[----:B------:R-:W-:-:S04]  /*1290*/  ISETP.NE.U32.AND P0, PT, RZ, UR4, PT ;  /* 0x00000004ff007c0c */ /* 0x000fc8000bf05070 */
[----:B------:R-:W-:-:S13]  /*12a0*/  ISETP.NE.AND.EX P0, PT, RZ, UR5, PT, P0 ;  /* 0x00000005ff007c0c */ /* 0x000fda000bf05300 */
[----:B------:R-:W-:Y:S05]  /*12b0*/  @!P0 BRA `(.L_x_12) ;  /* 0x00000000001c8947 */ /* 0x000fea0003800000 */
[----:B------:R-:W0:Y:S02]  /*12c0*/  LDC.64 R4, c[0x0][0x598] ;  /* 0x00016600ff047b82 */ /* 0x000e240000000a00 */
[----:B0-----:R-:W2:Y:S02]  /*12d0*/  LDG.E.64 R4, desc[UR36][R4.64] ;  /* 0x0000002404047981 */ /* 0x001ea4000c1e1b00 */
[----:B--2---:R-:W-:-:S04]  /*12e0*/  ISETP.NE.U32.AND P0, PT, R4, RZ, PT ;  /* 0x000000ff0400720c */ /* 0x004fc80003f05070 */
[----:B------:R-:W-:-:S13]  /*12f0*/  ISETP.NE.AND.EX P0, PT, R5, RZ, PT, P0 ;  /* 0x000000ff0500720c */ /* 0x000fda0003f05300 */
[----:B------:R-:W-:Y:S05]  /*1300*/  @!P0 BRA `(.L_x_12) ;  /* 0x0000000000088947 */ /* 0x000fea0003800000 */
[----:B------:R0:W5:Y:S01]  /*1310*/  LD.E R72, desc[UR36][R4.64] ;  /* 0x0000002404487980 */ /* 0x000162000c101900 */
[----:B------:R-:W-:Y:S05]  /*1320*/  BRA `(.L_x_13) ;  /* 0x0000000000247947 */ /* 0x000fea0003800000 */
.L_x_12:
[----:B------:R-:W-:Y:S02]  /*1330*/  ULDC.64 UR4, c[0x0][0x588] ;  /* 0x0001620000047ab9 */ /* 0x000fe40000000a00 */
[----:B------:R-:W-:-:S04]  /*1340*/  ISETP.NE.U32.AND P0, PT, RZ, UR4, PT ;  /* 0x00000004ff007c0c */ /* 0x000fc8000bf05070 */
[----:B------:R-:W-:-:S13]  /*1350*/  ISETP.NE.AND.EX P0, PT, RZ, UR5, PT, P0 ;  /* 0x00000005ff007c0c */ /* 0x000fda000bf05300 */
[----:B------:R-:W-:Y:S05]  /*1360*/  @!P0 BRA `(.L_x_14) ;  /* 0x00000000000c8947 */ /* 0x000fea0003800000 */
[----:B------:R-:W0:Y:S02]  /*1370*/  LDC.64 R72, c[0x0][0x588] ;  /* 0x00016200ff487b82 */ /* 0x000e240000000a00 */
[----:B0-----:R1:W5:Y:S01]  /*1380*/  LDG.E R72, desc[UR36][R72.64] ;  /* 0x0000002448487981 */ /* 0x001362000c1e1900 */
[----:B------:R-:W-:Y:S05]  /*1390*/  BRA `(.L_x_13) ;  /* 0x0000000000087947 */ /* 0x000fea0003800000 */
.L_x_14:
[----:B------:R-:W-:Y:S02]  /*13a0*/  ULDC UR4, c[0x0][0x580] ;  /* 0x0001600000047ab9 */ /* 0x000fe40000000800 */
[----:B------:R-:W-:-:S07]  /*13b0*/  IMAD.U32 R72, RZ, RZ, UR4 ;  /* 0x00000004ff487e24 */ /* 0x000fce000f8e00ff */
.L_x_13:
[----:B------:R-:W-:Y:S02]  /*13c0*/  ULDC.64 UR4, c[0x0][0x5a0] ;  /* 0x0001680000047ab9 */ /* 0x000fe40000000a00 */
[----:B------:R-:W-:-:S04]  /*13d0*/  ISETP.NE.U32.AND P0, PT, RZ, UR4, PT ;  /* 0x00000004ff007c0c */ /* 0x000fc8000bf05070 */
[----:B------:R-:W-:-:S13]  /*13e0*/  ISETP.NE.AND.EX P0, PT, RZ, UR5, PT, P0 ;  /* 0x00000005ff007c0c */ /* 0x000fda000bf05300 */
[----:B------:R-:W-:Y:S05]  /*13f0*/  @!P0 BRA `(.L_x_15) ;  /* 0x00000000001c8947 */ /* 0x000fea0003800000 */
[----:B0-----:R-:W0:Y:S02]  /*1400*/  LDC.64 R4, c[0x0][0x5a0] ;  /* 0x00016800ff047b82 */ /* 0x001e240000000a00 */
[----:B0-----:R-:W2:Y:S02]  /*1410*/  LDG.E.64 R4, desc[UR36][R4.64] ;  /* 0x0000002404047981 */ /* 0x001ea4000c1e1b00 */
[----:B--2---:R-:W-:-:S04]  /*1420*/  ISETP.NE.U32.AND P0, PT, R4, RZ, PT ;  /* 0x000000ff0400720c */ /* 0x004fc80003f05070 */
[----:B------:R-:W-:-:S13]  /*1430*/  ISETP.NE.AND.EX P0, PT, R5, RZ, PT, P0 ;  /* 0x000000ff0500720c */ /* 0x000fda0003f05300 */
[----:B------:R-:W-:Y:S05]  /*1440*/  @!P0 BRA `(.L_x_15) ;  /* 0x0000000000088947 */ /* 0x000fea0003800000 */
[----:B-1----:R0:W5:Y:S01]  /*1450*/  LD.E R73, desc[UR36][R4.64] ;  /* 0x0000002404497980 */ /* 0x002162000c101900 */
[----:B------:R-:W-:Y:S05]  /*1460*/  BRA `(.L_x_16) ;  /* 0x0000000000247947 */ /* 0x000fea0003800000 */
.L_x_15:
[----:B------:R-:W-:Y:S02]  /*1470*/  ULDC.64 UR4, c[0x0][0x590] ;  /* 0x0001640000047ab9 */ /* 0x000fe40000000a00 */
[----:B------:R-:W-:-:S04]  /*1480*/  ISETP.NE.U32.AND P0, PT, RZ, UR4, PT ;  /* 0x00000004ff007c0c */ /* 0x000fc8000bf05070 */
[----:B------:R-:W-:-:S13]  /*1490*/  ISETP.NE.AND.EX P0, PT, RZ, UR5, PT, P0 ;  /* 0x00000005ff007c0c */ /* 0x000fda000bf05300 */
[----:B------:R-:W-:Y:S05]  /*14a0*/  @!P0 BRA `(.L_x_17) ;  /* 0x00000000000c8947 */ /* 0x000fea0003800000 */
[----:B0-----:R-:W1:Y:S02]  /*14b0*/  LDC.64 R4, c[0x0][0x590] ;  /* 0x00016400ff047b82 */ /* 0x001e640000000a00 */
[----:B-1----:R1:W5:Y:S01]  /*14c0*/  LDG.E R73, desc[UR36][R4.64] ;  /* 0x0000002404497981 */ /* 0x002362000c1e1900 */
[----:B------:R-:W-:Y:S05]  /*14d0*/  BRA `(.L_x_16) ;  /* 0x0000000000087947 */ /* 0x000fea0003800000 */
.L_x_17:
[----:B------:R-:W-:Y:S02]  /*14e0*/  ULDC UR4, c[0x0][0x584] ;  /* 0x0001610000047ab9 */ /* 0x000fe40000000800 */
[----:B-1----:R-:W-:-:S07]  /*14f0*/  IMAD.U32 R73, RZ, RZ, UR4 ;  /* 0x00000004ff497e24 */ /* 0x002fce000f8e00ff */
.L_x_16:
[----:B------:R-:W-:-:S13]  /*1500*/  LOP3.LUT P0, RZ, R0, 0xff, RZ, 0xc0, !PT ;  /* 0x000000ff00ff7812 */ /* 0x000fda000780c0ff */
[----:B------:R-:W-:Y:S05]  /*1510*/  @!P0 EXIT ;  /* 0x000000000000894d */ /* 0x000fea0003800000 */
[----:B------:R-:W-:Y:S01]  /*1520*/  ULDC UR4, c[0x0][0x28c] ;  /* 0x0000a30000047ab9 */ /* 0x000fe20000000800 */
[----:B------:R-:W-:Y:S01]  /*1530*/  LOP3.LUT R74, R19, 0x1, RZ, 0xfc, !PT ;  /* 0x00000001134a7812 */ /* 0x000fe200078efcff */
[----:B------:R-:W-:Y:S01]  /*1540*/  UIADD3 UR4, UR4, 0xf, URZ ;  /* 0x0000000f04047890 */ /* 0x000fe2000fffe03f */
[----:B------:R-:W-:Y:S01]  /*1550*/  UMOV UR38, URZ ;  /* 0x0000003f00267c82 */ /* 0x000fe20008000000 */
[----:B------:R-:W-:Y:S02]  /*1560*/  UMOV UR39, URZ ;  /* 0x0000003f00277c82 */ /* 0x000fe40008000000 */
[----:B------:R-:W-:-:S04]  /*1570*/  USHF.R.S32.HI UR5, URZ, 0x1f, UR4 ;  /* 0x0000001f3f057899 */ /* 0x000fc80008011404 */
[----:B------:R-:W-:-:S04]  /*1580*/  ULEA.HI UR5, UR5, UR4, URZ, 0x4 ;  /* 0x0000000405057291 */ /* 0x000fc8000f8f203f */
[----:B------:R-:W-:-:S12]  /*1590*/  USHF.R.S32.HI UR40, URZ, 0x4, UR5 ;  /* 0x000000043f287899 */ /* 0x000fd80008011405 */
.L_x_133:
[----:B------:R-:W-:Y:S01]  /*15a0*/  LOP3.LUT R0, R18, 0x80, RZ, 0xc0, !PT ;  /* 0x0000008012007812 */ /* 0x000fe200078ec0ff */
[----:B--2---:R-:W2:Y:S01]  /*15b0*/  S2UR UR7, SR_CgaCtaId ;  /* 0x00000000000779c3 */ /* 0x004ea20000008800 */
[----:B------:R-:W-:Y:S02]  /*15c0*/  UMOV UR6, 0x400 ;  /* 0x0000040000067882 */ /* 0x000fe40000000000 */
[----:B------:R-:W-:-:S06]  /*15d0*/  SHF.R.U32.HI R0, RZ, 0x7, R0 ;  /* 0x00000007ff007819 */ /* 0x000fcc0000011600 */
[----:B---3--:R-:W3:Y:S01]  /*15e0*/  SHFL.IDX PT, R0, R0, RZ, 0x1f ;  /* 0x00001fff00007589 */ /* 0x008ee200000e0000 */
[----:B--2---:R-:W-:Y:S01]  /*15f0*/  ULEA UR42, UR7, UR6, 0x18 ;  /* 0x00000006072a7291 */ /* 0x004fe2000f8ec03f */
[----:B---3--:R-:W-:-:S13]  /*1600*/  R2UR UR4, R0 ;  /* 0x00000000000472ca */ /* 0x008fda00000e0000 */
[----:B------:R-:W-:-:S04]  /*1610*/  ULEA.HI UR5, UR4, UR4, URZ, 0x1 ;  /* 0x0000000404057291 */ /* 0x000fc8000f8f083f */
[----:B------:R-:W-:-:S04]  /*1620*/  ULOP3.LUT UR5, UR5, 0x1ffffe, URZ, 0xc0, !UPT ;  /* 0x001ffffe05057892 */ /* 0x000fc8000f8ec03f */
[----:B------:R-:W-:-:S03]  /*1630*/  UIADD3 UR5, UR4, -UR5, URZ ;  /* 0x8000000504057290 */ /* 0x000fc6000fffe03f */
[----:B------:R-:W-:Y:S01]  /*1640*/  ULDC UR4, c[0x0][0x28c] ;  /* 0x0000a30000047ab9 */ /* 0x000fe20000000800 */
[----:B------:R-:W-:Y:S01]  /*1650*/  ULEA UR5, UR5, UR42, 0xb ;  /* 0x0000002a05057291 */ /* 0x000fe2000f8e583f */
[----:B------:R-:W-:-:S03]  /*1660*/  ISETP.LT.AND P0, PT, RZ, UR4, PT ;  /* 0x00000004ff007c0c */ /* 0x000fc6000bf01270 */
[----:B------:R-:W-:-:S04]  /*1670*/  UIADD3 UR5, UR5, 0x300, URZ ;  /* 0x0000030005057890 */ /* 0x000fc8000fffe03f */
[----:B------:R-:W-:-:S04]  /*1680*/  USHF.R.U32.HI UR5, URZ, 0x4, UR5 ;  /* 0x000000043f057899 */ /* 0x000fc80008011605 */
[----:B------:R-:W-:Y:S02]  /*1690*/  ULOP3.LUT UR41, UR5, 0x3fff, URZ, 0xc0, !UPT ;  /* 0x00003fff05297892 */ /* 0x000fe4000f8ec03f */
[----:B01---5:R-:W-:Y:S10]  /*16a0*/  @P0 BRA `(.L_x_18) ;  /* 0x0000000000400947 */ /* 0x023ff40003800000 */
[----:B------:R-:W-:Y:S01]  /*16b0*/  MOV R0, 0x0 ;  /* 0x0000000000007802 */ /* 0x000fe20000000f00 */
[----:B------:R-:W-:Y:S01]  /*16c0*/  ULDC.64 UR4, c[0x4][0x68] ;  /* 0x01001a0000047ab9 */ /* 0x000fe20000000a00 */
[----:B------:R-:W-:Y:S01]  /*16d0*/  ULDC.64 UR6, c[0x4][0x8] ;  /* 0x0100020000067ab9 */ /* 0x000fe20000000a00 */
[----:B01----:R-:W-:Y:S01]  /*16e0*/  IMAD.U32 R4, RZ, RZ, UR4 ;  /* 0x00000004ff047e24 */ /* 0x003fe2000f8e00ff */
[----:B------:R0:W1:Y:S01]  /*16f0*/  LDC.64 R14, c[0x4][R0] ;  /* 0x01000000000e7b82 */ /* 0x0000620000000a00 */
[----:B------:R-:W-:Y:S01]  /*1700*/  IMAD.U32 R5, RZ, RZ, UR5 ;  /* 0x00000005ff057e24 */ /* 0x000fe2000f8e00ff */
[----:B------:R-:W-:Y:S01]  /*1710*/  ULDC.64 UR4, c[0x4][0x70] ;  /* 0x01001c0000047ab9 */ /* 0x000fe20000000a00 */
[----:B------:R-:W-:Y:S02]  /*1720*/  IMAD.U32 R10, RZ, RZ, UR6 ;  /* 0x00000006ff0a7e24 */ /* 0x000fe4000f8e00ff */
[----:B------:R-:W-:Y:S02]  /*1730*/  IMAD.U32 R6, RZ, RZ, UR4 ;  /* 0x00000004ff067e24 */ /* 0x000fe4000f8e00ff */
[----:B------:R-:W-:-:S02]  /*1740*/  IMAD.U32 R7, RZ, RZ, UR5 ;  /* 0x00000005ff077e24 */ /* 0x000fc4000f8e00ff */
[----:B------:R-:W-:Y:S02]  /*1750*/  IMAD.U32 R11, RZ, RZ, UR7 ;  /* 0x00000007ff0b7e24 */ /* 0x000fe4000f8e00ff */
[----:B------:R-:W-:Y:S02]  /*1760*/  IMAD.MOV.U32 R8, RZ, RZ, 0x1e1 ;  /* 0x000001e1ff087424 */ /* 0x000fe400078e00ff */
[----:B------:R-:W-:Y:S02]  /*1770*/  IMAD.MOV.U32 R12, RZ, RZ, 0x1 ;  /* 0x00000001ff0c7424 */ /* 0x000fe400078e00ff */
[----:B0-----:R-:W-:-:S07]  /*1780*/  IMAD.MOV.U32 R13, RZ, RZ, RZ ;  /* 0x000000ffff0d7224 */ /* 0x001fce00078e00ff */
[----:B------:R-:W-:-:S07]  /*1790*/  LEPC R20, `(.L_x_18) ;  /* 0x000000001014794e */ /* 0x000fce0000000000 */
[----:B-1---5:R-:W-:Y:S05]  /*17a0*/  CALL.ABS.NOINC R14 ;  /* 0x000000000e007343 */ /* 0x022fea0003c00000 */
.L_x_18:
[----:B------:R-:W-:-:S13]  /*17b0*/  ISETP.NE.AND P0, PT, R74, 0x3, PT ;  /* 0x000000034a00780c */ /* 0x000fda0003f05270 */
[----:B------:R-:W-:Y:S05]  /*17c0*/  @!P0 BRA `(.L_x_19) ;  /* 0x0000000000048947 */ /* 0x000fea0003800000 */
[----:B------:R-:W-:Y:S01]  /*17d0*/  BPT.TRAP 0x1 ;  /* 0x000000040000795c */ /* 0x000fe20000300000 */
.L_x_19:
[----:B------:R-:W-:Y:S02]  /*17e0*/  IMAD.U32 R3, RZ, RZ, UR39 ;  /* 0x00000027ff037e24 */ /* 0x000fe4000f8e00ff */
[----:B------:R-:W-:-:S03]  /*17f0*/  IMAD.U32 R0, RZ, RZ, UR38 ;  /* 0x00000026ff007e24 */ /* 0x000fc6000f8e00ff */
[----:B------:R-:W-:Y:S02]  /*1800*/  LEA R3, R3, UR42, 0x3 ;  /* 0x0000002a03037c11 */ /* 0x000fe4000f8e18ff */
[----:B------:R-:W-:-:S04]  /*1810*/  SHF.L.U32 R0, R0, 0x1f, RZ ;  /* 0x0000001f00007819 */ /* 0x000fc800000006ff */
[----:B------:R2:W3:Y:S01]  /*1820*/  SYNCS.PHASECHK.TRANS64.TRYWAIT P1, [R3+URZ], R0 ;  /* 0x00000000030075a7 */ /* 0x0004e2000802017f */
[----:B------:R-:W-:Y:S05]  /*1830*/  @!P0 BRA `(.L_x_20) ;  /* 0x0000000000048947 */ /* 0x000fea0003800000 */
[----:B------:R-:W-:Y:S01]  /*1840*/  BPT.TRAP 0x1 ;  /* 0x000000040000795c */ /* 0x000fe20000300000 */
.L_x_20:
[----:B---3--:R-:W-:Y:S05]  /*1850*/  @P1 BRA `(.L_x_21) ;  /* 0x0000000000081947 */ /* 0x008fea0003800000 */
[----:B------:R-:W3:Y:S02]  /*1860*/  SYNCS.PHASECHK.TRANS64.TRYWAIT P1, [R3+URZ], R0 ;  /* 0x00000000030075a7 */ /* 0x000ee4000802017f */
[----:B---3--:R-:W-:Y:S05]  /*1870*/  @!P1 BRA `(.L_x_22) ;  /* 0x0000006400849947 */ /* 0x008fea0003800000 */
.L_x_21:
[----:B------:R-:W-:-:S04]  /*1880*/  UISETP.LT.AND UP0, UPT, UR40, 0x1, UPT ;  /* 0x000000012800788c */ /* 0x000fc8000bf01270 */
[----:B------:R-:W-:-:S06]  /*1890*/  USEL UR4, UR40, 0x1, UP0 ;  /* 0x0000000128047887 */ /* 0x000fcc0008000000 */
[----:B--23--:R-:W-:Y:S01]  /*18a0*/  IMAD.U32 R0, RZ, RZ, UR4 ;  /* 0x00000004ff007e24 */ /* 0x00cfe2000f8e00ff */
[----:B------:R-:W-:Y:S05]  /*18b0*/  WARPSYNC.ALL ;  /* 0x0000000000007948 */ /* 0x000fea0003800000 */
[----:B------:R-:W-:-:S04]  /*18c0*/  IADD3 R0, -R0, UR40, RZ ;  /* 0x0000002800007c10 */ /* 0x000fc8000fffe1ff */
[----:B------:R-:W-:Y:S01]  /*18d0*/  ISETP.GE.AND P1, PT, R0, 0x1, PT ;  /* 0x000000010000780c */ /* 0x000fe20003f26270 */
[----:B------:R-:W-:Y:S01]  /*18e0*/  UIADD3 UR4, UR42, 0x20300, URZ ;  /* 0x000203002a047890 */ /* 0x000fe2000fffe03f */
[----:B------:R-:W-:Y:S01]  /*18f0*/  WARPGROUP.ARRIVE ;  /* 0x00000000000079c5 */ /* 0x000fe20000000000 */
[----:B------:R-:W-:Y:S02]  /*1900*/  ULOP3.LUT UR41, UR41, 0x10000, URZ, 0xfc, !UPT ;  /* 0x0001000029297892 */ /* 0x000fe4000f8efc3f */
[----:B------:R-:W-:Y:S01]  /*1910*/  USHF.R.U32.HI UR4, URZ, 0x4, UR4 ;  /* 0x000000043f047899 */ /* 0x000fe20008011604 */
[----:B------:R-:W-:Y:S01]  /*1920*/  UMOV UR5, 0xc0000010 ;  /* 0xc000001000057882 */ /* 0x000fe20000000000 */
[----:B------:R-:W-:Y:S02]  /*1930*/  UMOV UR7, 0xc0000010 ;  /* 0xc000001000077882 */ /* 0x000fe40000000000 */
[----:B------:R-:W-:-:S04]  /*1940*/  ULOP3.LUT UR4, UR4, 0x3fff, URZ, 0xc0, !UPT ;  /* 0x00003fff04047892 */ /* 0x000fc8000f8ec03f */
[----:B------:R-:W-:Y:S02]  /*1950*/  ULOP3.LUT UR9, UR4, 0x10000, URZ, 0xfc, !UPT ;  /* 0x0001000004097892 */ /* 0x000fe4000f8efc3f */
[----:B------:R-:W-:Y:S02]  /*1960*/  ULEA UR4, UR39, UR41, 0x8 ;  /* 0x0000002927047291 */ /* 0x000fe4000f8e403f */
[----:B------:R-:W-:-:S09]  /*1970*/  UIMAD UR6, UR39, 0xc0, UR9 ;  /* 0x000000c0270678a4 */ /* 0x000fd2000f8e0209 */
[----:B------:R-:W-:Y:S03]  /*1980*/  HGMMA.64x96x16.F32 R24, gdesc[UR4], RZ, !UPT, gsb0 ;  /* 0x01600000041879f0 */ /* 0x000fe6000c0008ff */
[----:B------:R-:W-:Y:S02]  /*1990*/  WARPGROUP.DEPBAR.LE gsb0, 0x0 ;  /* 0x00008000000079c5 */ /* 0x000fe40000010000 */
[----:B------:R-:W-:Y:S05]  /*19a0*/  @!P1 BRA `(.L_x_23) ;  /* 0x0000000000c09947 */ /* 0x000fea0003800000 */
[----:B------:R-:W-:Y:S02]  /*19b0*/  UIADD3 UR4, UR39, 0x1, URZ ;  /* 0x0000000127047890 */ /* 0x000fe4000fffe03f */
[----:B------:R-:W-:Y:S02]  /*19c0*/  IMAD.U32 R3, RZ, RZ, UR39 ;  /* 0x00000027ff037e24 */ /* 0x000fe4000f8e00ff */
[----:B------:R-:W-:-:S04]  /*19d0*/  UISETP.NE.AND UP0, UPT, UR4, 0x20, UPT ;  /* 0x000000200400788c */ /* 0x000fc8000bf05270 */
[----:B------:R-:W-:Y:S02]  /*19e0*/  USEL UR5, URZ, 0x1, UP0 ;  /* 0x000000013f057887 */ /* 0x000fe40008000000 */
[----:B------:R-:W-:Y:S02]  /*19f0*/  USEL UR8, UR4, URZ, UP0 ;  /* 0x0000003f04087287 */ /* 0x000fe40008000000 */
[----:B------:R-:W-:-:S06]  /*1a00*/  ULOP3.LUT UR5, UR38, UR5, URZ, 0x3c, !UPT ;  /* 0x0000000526057292 */ /* 0x000fcc000f8e3c3f */
[----:B------:R-:W-:-:S07]  /*1a10*/  IMAD.U32 R6, RZ, RZ, UR5 ;  /* 0x00000005ff067e24 */ /* 0x000fce000f8e00ff */
.L_x_30:
[----:B------:R-:W-:Y:S05]  /*1a20*/  @!P0 BRA `(.L_x_24) ;  /* 0x0000000000048947 */ /* 0x000fea0003800000 */
[----:B------:R-:W-:Y:S01]  /*1a30*/  BPT.TRAP 0x1 ;  /* 0x000000040000795c */ /* 0x000fe20000300000 */
.L_x_24:
[----:B------:R-:W2:Y:S01]  /*1a40*/  S2UR UR5, SR_CgaCtaId ;  /* 0x00000000000579c3 */ /* 0x000ea20000008800 */
[----:B------:R-:W-:Y:S01]  /*1a50*/  UMOV UR4, 0x400 ;  /* 0x0000040000047882 */ /* 0x000fe20000000000 */
[----:B01----:R-:W-:Y:S01]  /*1a60*/  SHF.L.U32 R4, R6, 0x1f, RZ ;  /* 0x0000001f06047819 */ /* 0x003fe200000006ff */
[----:B--2---:R-:W-:-:S04]  /*1a70*/  ULEA UR10, UR5, UR4, 0x18 ;  /* 0x00000004050a7291 */ /* 0x004fc8000f8ec03f */
[----:B------:R-:W-:-:S09]  /*1a80*/  ULEA UR4, UR8, UR10, 0x3 ;  /* 0x0000000a08047291 */ /* 0x000fd2000f8e183f */
[----:B------:R0:W1:Y:S01]  /*1a90*/  SYNCS.PHASECHK.TRANS64.TRYWAIT P1, [UR4], R4 ;  /* 0x00000004ff0075a7 */ /* 0x0000620008020144 */
[----:B------:R-:W-:Y:S05]  /*1aa0*/  @!P0 BRA `(.L_x_25) ;  /* 0x0000000000048947 */ /* 0x000fea0003800000 */
[----:B------:R-:W-:Y:S01]  /*1ab0*/  BPT.TRAP 0x1 ;  /* 0x000000040000795c */ /* 0x000fe20000300000 */
.L_x_25:
[----:B-1----:R-:W-:Y:S05]  /*1ac0*/  @P1 BRA `(.L_x_26) ;  /* 0x0000000000081947 */ /* 0x002fea0003800000 */
[----:B------:R-:W1:Y:S02]  /*1ad0*/  SYNCS.PHASECHK.TRANS64.TRYWAIT P1, [UR4], R4 ;  /* 0x00000004ff0075a7 */ /* 0x000e640008020144 */
[----:B-1----:R-:W-:Y:S05]  /*1ae0*/  @!P1 BRA `(.L_x_27) ;  /* 0x0000006000fc9947 */ /* 0x002fea0003800000 */
.L_x_26:
[----:B------:R-:W-:Y:S01]  /*1af0*/  ULEA UR4, UR8, UR41, 0x8 ;  /* 0x0000002908047291 */ /* 0x000fe2000f8e403f */
[----:B------:R-:W-:Y:S01]  /*1b00*/  WARPGROUP.ARRIVE ;  /* 0x00000000000079c5 */ /* 0x000fe20000000000 */
[----:B------:R-:W-:Y:S01]  /*1b10*/  UIMAD UR6, UR8, 0xc0, UR9 ;  /* 0x000000c0080678a4 */ /* 0x000fe2000f8e0209 */
[----:B------:R-:W-:Y:S01]  /*1b20*/  UMOV UR5, 0xc0000010 ;  /* 0xc000001000057882 */ /* 0x000fe20000000000 */
[----:B------:R-:W-:-:S07]  /*1b30*/  UMOV UR7, 0xc0000010 ;  /* 0xc000001000077882 */ /* 0x000fce0000000000 */
[----:B------:R-:W-:Y:S03]  /*1b40*/  HGMMA.64x96x16.F32 R24, gdesc[UR4], R24, gsb0 ;  /* 0x01600000041879f0 */ /* 0x000fe60008000818 */
[----:B------:R-:W-:Y:S02]  /*1b50*/  WARPGROUP.DEPBAR.LE gsb0, 0x0 ;  /* 0x00008000000079c5 */ /* 0x000fe40000010000 */
[----:B------:R-:W-:Y:S05]  /*1b60*/  @!P0 BRA `(.L_x_28) ;  /* 0x0000000000048947 */ /* 0x000fea0003800000 */
[----:B------:R-:W-:Y:S01]  /*1b70*/  BPT.TRAP 0x1 ;  /* 0x000000040000795c */ /* 0x000fe20000300000 */
.L_x_28:
[----:B------:R-:W-:-:S13]  /*1b80*/  ISETP.NE.AND P1, PT, R23, RZ, PT ;  /* 0x000000ff1700720c */ /* 0x000fda0003f25270 */
[----:B01----:R-:W-:-:S05]  /*1b90*/  @P1 LEA R4, R3, UR10, 0x3 ;  /* 0x0000000a03041c11 */ /* 0x003fca000f8e18ff */
[----:B------:R-:W-:-:S05]  /*1ba0*/  @P1 VIADD R5, R4, 0x100 ;  /* 0x0000010004051836 */ /* 0x000fca0000000000 */
[----:B------:R-:W-:-:S04]  /*1bb0*/  @P1 PRMT R5, R22, 0x654, R5 ;  /* 0x0000065416051816 */ /* 0x000fc80000000005 */
[----:B------:R0:W-:Y:S01]  /*1bc0*/  @P1 SYNCS.ARRIVE.TRANS64.RED.A1T0 RZ, [R5+URZ], RZ ;  /* 0x000000ff05ff19a7 */ /* 0x0001e2000810043f */
[----:B------:R-:W-:-:S13]  /*1bd0*/  ISETP.GT.U32.AND P1, PT, R19, 0x1, PT ;  /* 0x000000011300780c */ /* 0x000fda0003f24070 */
[----:B0-----:R-:W-:Y:S05]  /*1be0*/  @P1 BRA `(.L_x_29) ;  /* 0x0000000000041947 */ /* 0x001fea0003800000 */
[----:B------:R-:W-:Y:S01]  /*1bf0*/  BPT.TRAP 0x1 ;  /* 0x000000040000795c */ /* 0x000fe20000300000 */
.L_x_29:
[----:B------:R-:W-:Y:S01]  /*1c00*/  UIADD3 UR8, UR8, 0x1, URZ ;  /* 0x0000000108087890 */ /* 0x000fe2000fffe03f */
[C---:B------:R-:W-:Y:S01]  /*1c10*/  ISETP.GT.AND P2, PT, R0.reuse, 0x1, PT ;  /* 0x000000010000780c */ /* 0x040fe20003f44270 */
[----:B------:R-:W-:Y:S02]  /*1c20*/  VIADD R3, R3, 0x1 ;  /* 0x0000000103037836 */ /* 0x000fe40000000000 */
[----:B------:R-:W-:Y:S01]  /*1c30*/  UISETP.NE.AND UP0, UPT, UR8, 0x20, UPT ;  /* 0x000000200800788c */ /* 0x000fe2000bf05270 */
[----:B------:R-:W-:Y:S02]  /*1c40*/  VIADD R0, R0, 0xffffffff ;  /* 0xffffffff00007836 */ /* 0x000fe40000000000 */
[C---:B------:R-:W-:Y:S01]  /*1c50*/  ISETP.NE.AND P1, PT, R3.reuse, 0x20, PT ;  /* 0x000000200300780c */ /* 0x040fe20003f25270 */
[----:B------:R-:W-:Y:S02]  /*1c60*/  USEL UR4, URZ, 0x1, UP0 ;  /* 0x000000013f047887 */ /* 0x000fe40008000000 */
[----:B------:R-:W-:Y:S01]  /*1c70*/  USEL UR8, UR8, URZ, UP0 ;  /* 0x0000003f08087287 */ /* 0x000fe20008000000 */
[----:B------:R-:W-:-:S03]  /*1c80*/  SEL R3, R3, RZ, P1 ;  /* 0x000000ff03037207 */ /* 0x000fc60000800000 */
[----:B------:R-:W-:Y:S01]  /*1c90*/  LOP3.LUT R6, R6, UR4, RZ, 0x3c, !PT ;  /* 0x0000000406067c12 */ /* 0x000fe2000f8e3cff */
[----:B------:R-:W-:Y:S07]  /*1ca0*/  @P2 BRA `(.L_x_30) ;  /* 0xfffffffc005c2947 */ /* 0x000fee000383ffff */
.L_x_23:
[----:B------:R-:W2:Y:S02]  /*1cb0*/  LDC R0, c[0x0][0x28c] ;  /* 0x0000a300ff007b82 */ /* 0x000ea40000000800 */
[----:B--2---:R-:W-:-:S13]  /*1cc0*/  ISETP.GE.AND P1, PT, R0, 0x1, PT ;  /* 0x000000010000780c */ /* 0x004fda0003f26270 */
[----:B------:R-:W-:Y:S05]  /*1cd0*/  @!P1 BRA `(.L_x_31) ;  /* 0x0000000000549947 */ /* 0x000fea0003800000 */
[----:B------:R-:W-:Y:S05]  /*1ce0*/  @!P0 BRA `(.L_x_32) ;  /* 0x0000000000048947 */ /* 0x000fea0003800000 */
[----:B------:R-:W-:Y:S01]  /*1cf0*/  BPT.TRAP 0x1 ;  /* 0x000000040000795c */ /* 0x000fe20000300000 */
.L_x_32:
[----:B------:R-:W-:Y:S01]  /*1d00*/  ISETP.NE.AND P0, PT, R23, RZ, PT ;  /* 0x000000ff1700720c */ /* 0x000fe20003f05270 */
[----:B------:R-:W-:Y:S01]  /*1d10*/  BSSY B0, `(.L_x_33) ;  /* 0x000000f000007945 */ /* 0x000fe20003800000 */
[----:B------:R-:W-:-:S11]  /*1d20*/  ISETP.GT.U32.AND P1, PT, R19, 0x1, PT ;  /* 0x000000011300780c */ /* 0x000fd60003f24070 */
[----:B------:R-:W-:Y:S05]  /*1d30*/  @!P0 BRA `(.L_x_34) ;  /* 0x0000000000308947 */ /* 0x000fea0003800000 */
[----:B------:R-:W2:Y:S01]  /*1d40*/  S2UR UR6, SR_CgaCtaId ;  /* 0x00000000000679c3 */ /* 0x000ea20000008800 */
[----:B------:R-:W-:Y:S01]  /*1d50*/  UISETP.LT.AND UP0, UPT, UR40, 0x1, UPT ;  /* 0x000000012800788c */ /* 0x000fe2000bf01270 */
[----:B------:R-:W-:-:S03]  /*1d60*/  UMOV UR5, 0x400 ;  /* 0x0000040000057882 */ /* 0x000fc60000000000 */
[----:B------:R-:W-:-:S04]  /*1d70*/  USEL UR4, UR40, 0x1, UP0 ;  /* 0x0000000128047887 */ /* 0x000fc80008000000 */
[----:B------:R-:W-:-:S04]  /*1d80*/  UIADD3 UR4, UR39, UR40, -UR4 ;  /* 0x0000002827047290 */ /* 0x000fc8000fffe804 */
[----:B------:R-:W-:-:S04]  /*1d90*/  USHF.L.U32 UR4, UR4, 0x3, URZ ;  /* 0x0000000304047899 */ /* 0x000fc8000800063f */
[----:B------:R-:W-:Y:S02]  /*1da0*/  ULOP3.LUT UR4, UR4, 0xf8, URZ, 0xc0, !UPT ;  /* 0x000000f804047892 */ /* 0x000fe4000f8ec03f */
[----:B--2---:R-:W-:-:S04]  /*1db0*/  ULEA UR5, UR6, UR5, 0x18 ;  /* 0x0000000506057291 */ /* 0x004fc8000f8ec03f */
[----:B------:R-:W-:-:S06]  /*1dc0*/  UIADD3 UR4, UR5, 0x100, UR4 ;  /* 0x0000010005047890 */ /* 0x000fcc000fffe004 */
[----:B------:R-:W-:-:S05]  /*1dd0*/  IMAD.U32 R3, RZ, RZ, UR4 ;  /* 0x00000004ff037e24 */ /* 0x000fca000f8e00ff */
[----:B------:R-:W-:-:S04]  /*1de0*/  PRMT R0, R22, 0x654, R3 ;  /* 0x0000065416007816 */ /* 0x000fc80000000003 */
[----:B------:R2:W-:Y:S03]  /*1df0*/  SYNCS.ARRIVE.TRANS64.RED.A1T0 RZ, [R0+URZ], RZ ;  /* 0x000000ff00ff79a7 */ /* 0x0005e6000810043f */
.L_x_34:
[----:B------:R-:W-:Y:S05]  /*1e00*/  BSYNC B0 ;  /* 0x0000000000007941 */ /* 0x000fea0003800000 */
.L_x_33:
[----:B------:R-:W-:Y:S05]  /*1e10*/  @P1 BRA `(.L_x_31) ;  /* 0x0000000000041947 */ /* 0x000fea0003800000 */
[----:B------:R-:W-:Y:S01]  /*1e20*/  BPT.TRAP 0x1 ;  /* 0x000000040000795c */ /* 0x000fe20000300000 */
.L_x_31:
[----:B------:R-:W3:Y:S01]  /*1e30*/  LDC R6, c[0x0][0x288] ;  /* 0x0000a200ff067b82 */ /* 0x000ee20000000800 */
[--C-:B--2---:R-:W-:Y:S01]  /*1e40*/  SHF.R.U32.HI R0, RZ, 0x7, R18.reuse ;  /* 0x00000007ff007819 */ /* 0x104fe20000011612 */
[----:B------:R-:W-:Y:S01]  /*1e50*/  UIADD3 UR39, UR40, UR39, URZ ;  /* 0x0000002728277290 */ /* 0x000fe2000fffe03f */
[----:B------:R-:W-:Y:S01]  /*1e60*/  SHF.R.U32.HI R3, RZ, 0x2, R18 ;  /* 0x00000002ff037819 */ /* 0x000fe20000011612 */
[----:B------:R-:W-:Y:S01]  /*1e70*/  IMAD R77, R77, 0x60, RZ ;  /* 0x000000604d4d7824 */ /* 0x000fe200078e02ff */
[----:B------:R-:W-:Y:S01]  /*1e80*/  LOP3.LUT R0, R0, 0x1, RZ, 0xc0, !PT ;  /* 0x0000000100007812 */ /* 0x000fe200078ec0ff */
[----:B------:R-:W-:Y:S01]  /*1e90*/  USHF.R.U32.HI UR4, URZ, 0x5, UR39 ;  /* 0x000000053f047899 */ /* 0x000fe20008011627 */
[C---:B01----:R-:W-:Y:S01]  /*1ea0*/  LOP3.LUT R4, R18.reuse, 0x60, RZ, 0xc0, !PT ;  /* 0x0000006012047812 */ /* 0x043fe200078ec0ff */
[----:B------:R-:W-:Y:S01]  /*1eb0*/  ULDC UR8, c[0x0][0x284] ;  /* 0x0000a10000087ab9 */ /* 0x000fe20000000800 */
[----:B------:R-:W-:Y:S01]  /*1ec0*/  LOP3.LUT R5, R18, 0x3, RZ, 0xc0, !PT ;  /* 0x0000000312057812 */ /* 0x000fe200078ec0ff */
[----:B------:R-:W-:Y:S01]  /*1ed0*/  IMAD.SHL.U32 R8, R0, 0x40, RZ ;  /* 0x0000004000087824 */ /* 0x000fe200078e00ff */
[----:B------:R-:W-:Y:S01]  /*1ee0*/  LOP3.LUT R3, R3, 0x7, RZ, 0xc0, !PT ;  /* 0x0000000703037812 */ /* 0x000fe200078ec0ff */
[----:B------:R-:W-:Y:S01]  /*1ef0*/  ULOP3.LUT UR4, UR4, 0x1, URZ, 0xc0, !UPT ;  /* 0x0000000104047892 */ /* 0x000fe2000f8ec03f */
[----:B------:R-:W-:Y:S01]  /*1f00*/  SHF.R.U32.HI R4, RZ, 0x1, R4 ;  /* 0x00000001ff047819 */ /* 0x000fe20000011604 */
[----:B------:R-:W-:Y:S01]  /*1f10*/  UISETP.GT.U32.AND UP1, UPT, UR39, 0x1f, UPT ;  /* 0x0000001f2700788c */ /* 0x000fe2000bf24070 */
[----:B------:R-:W-:Y:S01]  /*1f20*/  SHF.R.S32.HI R15, RZ, 0x1f, R75 ;  /* 0x0000001fff0f7819 */ /* 0x000fe2000001144b */
[----:B------:R-:W-:Y:S01]  /*1f30*/  UISETP.NE.U32.AND UP0, UPT, UR4, 0x1, UPT ;  /* 0x000000010400788c */ /* 0x000fe2000bf05070 */
[--C-:B------:R-:W-:Y:S01]  /*1f40*/  IADD3 R7, RZ, -R4, -R3.reuse ;  /* 0x80000004ff077210 */ /* 0x100fe20007ffe803 */
[----:B------:R-:W-:Y:S01]  /*1f50*/  ULDC.64 UR6, c[0x0][0x5d0] ;  /* 0x0001740000067ab9 */ /* 0x000fe20000000a00 */
[----:B------:R-:W-:Y:S01]  /*1f60*/  LOP3.LUT R3, R8, 0x40, R3, 0xe2, !PT ;  /* 0x0000004008037812 */ /* 0x000fe200078ee203 */
[----:B------:R-:W-:Y:S01]  /*1f70*/  IMAD.SHL.U32 R8, R18, 0x2, RZ ;  /* 0x0000000212087824 */ /* 0x000fe200078e00ff */
[----:B------:R-:W-:Y:S01]  /*1f80*/  UISETP.LT.U32.AND UP1, UPT, UR40, 0x20, UP1 ;  /* 0x000000202800788c */ /* 0x000fe20008f21070 */
[C---:B------:R-:W-:Y:S01]  /*1f90*/  IMAD.WIDE R10, R76.reuse, 0x80, RZ ;  /* 0x000000804c0a7825 */ /* 0x040fe200078e02ff */
[----:B------:R-:W-:Y:S01]  /*1fa0*/  UISETP.GT.U32.AND UP0, UPT, UR40, 0x1f, !UP0 ;  /* 0x0000001f2800788c */ /* 0x000fe2000c704070 */
[----:B---3--:R-:W-:Y:S01]  /*1fb0*/  ISETP.GE.AND P0, PT, R77, R6, PT ;  /* 0x000000064d00720c */ /* 0x008fe20003f06270 */
[----:B------:R-:W-:Y:S01]  /*1fc0*/  USEL UR5, URZ, 0x1, !UP1 ;  /* 0x000000013f057887 */ /* 0x000fe2000c800000 */
[----:B------:R-:W-:Y:S01]  /*1fd0*/  IMAD R12, R5, -0x2, R6 ;  /* 0xfffffffe050c7824 */ /* 0x000fe200078e0206 */
[----:B------:R-:W-:Y:S01]  /*1fe0*/  LOP3.LUT R8, R77, 0x6, R8, 0xf8, !PT ;  /* 0x000000064d087812 */ /* 0x000fe200078ef808 */
[----:B------:R-:W-:Y:S01]  /*1ff0*/  IMAD.SHL.U32 R5, R76, 0x80, RZ ;  /* 0x000000804c057824 */ /* 0x000fe200078e00ff */
[----:B------:R-:W-:Y:S01]  /*2000*/  USEL UR4, URZ, 0x1, !UP0 ;  /* 0x000000013f047887 */ /* 0x000fe2000c000000 */
[----:B------:R-:W-:Y:S01]  /*2010*/  IMAD R6, R15, UR6, RZ ;  /* 0x000000060f067c24 */ /* 0x000fe2000f8e02ff */
[----:B------:R-:W-:Y:S01]  /*2020*/  SHF.R.S32.HI R9, RZ, 0x1f, R8 ;  /* 0x0000001fff097819 */ /* 0x000fe20000011408 */
[----:B------:R-:W-:Y:S01]  /*2030*/  IMAD R0, R0, -0x40, R7 ;  /* 0xffffffc000007824 */ /* 0x000fe200078e0207 */
[----:B------:R-:W-:Y:S01]  /*2040*/  ISETP.GE.OR P0, PT, R5, UR8, P0 ;  /* 0x0000000805007c0c */ /* 0x000fe20008706670 */
[C---:B------:R-:W-:Y:S01]  /*2050*/  IMAD R13, R75.reuse, UR7, R6 ;  /* 0x000000074b0d7c24 */ /* 0x040fe2000f8e0206 */
[----:B------:R-:W-:Y:S01]  /*2060*/  LOP3.LUT R89, R10, R3, R4, 0xfe, !PT ;  /* 0x000000030a597212 */ /* 0x000fe200078efe04 */
[----:B------:R-:W-:Y:S01]  /*2070*/  IMAD.WIDE.U32 R6, R75, UR6, R8 ;  /* 0x000000064b067c25 */ /* 0x000fe2000f8e0008 */
[----:B------:R-:W-:Y:S01]  /*2080*/  ULOP3.LUT UR39, UR39, 0x1f, URZ, 0xc0, !UPT ;  /* 0x0000001f27277892 */ /* 0x000fe2000f8ec03f */
[----:B------:R-:W-:Y:S01]  /*2090*/  IADD3 R3, -R5, UR8, R0 ;  /* 0x0000000805037c10 */ /* 0x000fe2000fffe100 */
[----:B------:R-:W-:Y:S01]  /*20a0*/  ULOP3.LUT UR38, UR4, UR38, UR5, 0x96, !UPT ;  /* 0x0000002604267292 */ /* 0x000fe2000f8e9605 */
[----:B------:R-:W-:-:S02]  /*20b0*/  IMAD.IADD R7, R7, 0x1, R13 ;  /* 0x0000000107077824 */ /* 0x000fc400078e020d */
[----:B------:R-:W-:Y:S02]  /*20c0*/  IMAD.IADD R4, R12, 0x1, -R77 ;  /* 0x000000010c047824 */ /* 0x000fe400078e0a4d */
[----:B------:R-:W-:Y:S02]  /*20d0*/  IMAD.MOV.U32 R0, RZ, RZ, -0x1 ;  /* 0xffffffffff007424 */ /* 0x000fe400078e00ff */
[----:B------:R-:W-:Y:S05]  /*20e0*/  @P0 BRA `(.L_x_35) ;  /* 0x0000003000640947 */ /* 0x000fea0003800000 */
[----:B------:R-:W0:Y:S01]  /*20f0*/  LDC.64 R82, c[0x0][0x5c8] ;  /* 0x00017200ff527b82 */ /* 0x000e220000000a00 */
[----:B-----5:R-:W-:Y:S01]  /*2100*/  FSETP.NEU.AND P0, PT, R73, RZ, PT ;  /* 0x000000ff4900720b */ /* 0x020fe20003f0d000 */
[----:B------:R-:W-:Y:S01]  /*2110*/  BSSY B0, `(.L_x_35) ;  /* 0x0000316000007945 */ /* 0x000fe20003800000 */
[----:B------:R-:W-:-:S04]  /*2120*/  ISETP.GT.AND P2, PT, R4, RZ, PT ;  /* 0x000000ff0400720c */ /* 0x000fc80003f44270 */
[----:B------:R-:W-:Y:S01]  /*2130*/  ISETP.GT.AND P1, PT, R3, RZ, P2 ;  /* 0x000000ff0300720c */ /* 0x000fe20001724270 */
[-C--:B0-----:R-:W-:Y:S02]  /*2140*/  IMAD R12, R11, R82.reuse, RZ ;  /* 0x000000520b0c7224 */ /* 0x081fe400078e02ff */
[----:B------:R-:W-:-:S04]  /*2150*/  IMAD.WIDE.U32 R76, R89, R82, R6 ;  /* 0x00000052594c7225 */ /* 0x000fc800078e0006 */
[----:B------:R-:W-:-:S04]  /*2160*/  IMAD R5, R89, R83, R12 ;  /* 0x0000005359057224 */ /* 0x000fc800078e020c */
[----:B------:R-:W-:Y:S01]  /*2170*/  IMAD.IADD R91, R77, 0x1, R5 ;  /* 0x000000014d5b7824 */ /* 0x000fe200078e0205 */
[----:B------:R-:W-:Y:S06]  /*2180*/  @!P0 BRA `(.L_x_36) ;  /* 0x0000002000888947 */ /* 0x000fec0003800000 */
[----:B------:R-:W0:Y:S01]  /*2190*/  LDC.64 R80, c[0x0][0x5b8] ;  /* 0x00016e00ff507b82 */ /* 0x000e220000000a00 */
[----:B------:R-:W-:-:S07]  /*21a0*/  ULDC.64 UR4, c[0x0][0x5c0] ;  /* 0x0001700000047ab9 */ /* 0x000fce0000000a00 */
[----:B------:R-:W1:Y:S08]  /*21b0*/  LDC.64 R84, c[0x0][0x5b0] ;  /* 0x00016c00ff547b82 */ /* 0x000e700000000a00 */
[----:B------:R-:W2:Y:S01]  /*21c0*/  LDC.64 R86, c[0x0][0x5a8] ;  /* 0x00016a00ff567b82 */ /* 0x000ea20000000a00 */
[-C--:B0-----:R-:W-:Y:S02]  /*21d0*/  IMAD R6, R15, R80.reuse, RZ ;  /* 0x000000500f067224 */ /* 0x081fe400078e02ff */
[----:B------:R-:W-:-:S04]  /*21e0*/  IMAD.WIDE.U32 R78, R75, R80, R8 ;  /* 0x000000504b4e7225 */ /* 0x000fc800078e0008 */
[----:B------:R-:W-:Y:S02]  /*21f0*/  IMAD R77, R75, R81, R6 ;  /* 0x000000514b4d7224 */ /* 0x000fe400078e0206 */
[-C--:B-1----:R-:W-:Y:S02]  /*2200*/  IMAD R10, R11, R84.reuse, RZ ;  /* 0x000000540b0a7224 */ /* 0x082fe400078e02ff */
[----:B------:R-:W-:Y:S02]  /*2210*/  IMAD.IADD R13, R79, 0x1, R77 ;  /* 0x000000014f0d7824 */ /* 0x000fe400078e024d */
[----:B------:R-:W-:Y:S02]  /*2220*/  IMAD.MOV.U32 R12, RZ, RZ, R78 ;  /* 0x000000ffff0c7224 */ /* 0x000fe400078e004e */
[C---:B------:R-:W-:Y:S02]  /*2230*/  IMAD R81, R89.reuse, R85, R10 ;  /* 0x0000005559517224 */ /* 0x040fe400078e020a */
[----:B------:R-:W-:-:S04]  /*2240*/  IMAD.WIDE.U32 R6, R89, R84, R12 ;  /* 0x0000005459067225 */ /* 0x000fc800078e000c */
[----:B------:R-:W-:Y:S01]  /*2250*/  IMAD.IADD R5, R7, 0x1, R81 ;  /* 0x0000000107057824 */ /* 0x000fe200078e0251 */
[----:B--2---:R-:W-:-:S04]  /*2260*/  LEA R14, P0, R6, R86, 0x1 ;  /* 0x00000056060e7211 */ /* 0x004fc800078008ff */
[----:B------:R-:W-:-:S05]  /*2270*/  LEA.HI.X R15, R6, R87, R5, 0x1, P0 ;  /* 0x00000057060f7211 */ /* 0x000fca00000f0c05 */
[----:B------:R0:W2:Y:S01]  /*2280*/  @P1 LDG.E.LTC128B.U16 R5, desc[UR36][R14.64] ;  /* 0x000000240e051981 */ /* 0x0000a2000c1e1520 */
[----:B------:R-:W-:Y:S01]  /*2290*/  IMAD.WIDE.U32 R6, R89, R84, R8 ;  /* 0x0000005459067225 */ /* 0x000fe200078e0008 */
[----:B------:R-:W-:Y:S03]  /*22a0*/  BSSY B1, `(.L_x_37) ;  /* 0x0000013000017945 */ /* 0x000fe60003800000 */
[----:B------:R-:W-:Y:S02]  /*22b0*/  IMAD.IADD R7, R81, 0x1, R7 ;  /* 0x0000000151077824 */ /* 0x000fe400078e0207 */
[----:B------:R-:W-:Y:S01]  /*22c0*/  IMAD.WIDE.U32 R20, R75, R80, R6 ;  /* 0x000000504b147225 */ /* 0x000fe200078e0006 */
[----:B0-----:R-:W-:-:S03]  /*22d0*/  SHF.L.U64.HI R15, R84, 0x3, R85 ;  /* 0x00000003540f7819 */ /* 0x001fc60000010255 */
[----:B------:R-:W-:Y:S01]  /*22e0*/  IMAD.IADD R7, R77, 0x1, R21 ;  /* 0x000000014d077824 */ /* 0x000fe200078e0215 */
[----:B------:R-:W-:Y:S01]  /*22f0*/  LEA R6, P4, R20, R86, 0x1 ;  /* 0x0000005614067211 */ /* 0x000fe200078808ff */
[----:B------:R-:W-:-:S03]  /*2300*/  IMAD.SHL.U32 R14, R84, 0x8, RZ ;  /* 0x00000008540e7824 */ /* 0x000fc600078e00ff */
[----:B------:R-:W-:Y:S01]  /*2310*/  LEA.HI.X R7, R20, R87, R7, 0x1, P4 ;  /* 0x0000005714077211 */ /* 0x000fe200020f0c07 */
[----:B--2---:R-:W-:-:S05]  /*2320*/  HADD2.F32 R10, -RZ, R5.H0_H0 ;  /* 0x20000005ff0a7230 */ /* 0x004fca0000004100 */
[----:B------:R-:W-:Y:S01]  /*2330*/  FMUL R11, R10, R73 ;  /* 0x000000490a0b7220 */ /* 0x000fe20000400000 */
[----:B------:R-:W-:-:S03]  /*2340*/  LEA R10, P0, R76, UR4, 0x1 ;  /* 0x000000044c0a7c11 */ /* 0x000fc6000f8008ff */
[----:B------:R-:W-:Y:S01]  /*2350*/  FFMA R24, R24, R72, R11 ;  /* 0x0000004818187223 */ /* 0x000fe2000000000b */
[----:B------:R-:W-:Y:S02]  /*2360*/  LEA.HI.X R11, R76, UR5, R91, 0x1, P0 ;  /* 0x000000054c0b7c11 */ /* 0x000fe400080f0c5b */
[----:B------:R-:W-:Y:S02]  /*2370*/  ISETP.GT.AND P0, PT, R4, 0x1, PT ;  /* 0x000000010400780c */ /* 0x000fe40003f04270 */
[----:B------:R-:W-:Y:S02]  /*2380*/  F2FP.F16.F32.PACK_AB R24, RZ, R24 ;  /* 0x00000018ff18723e */ /* 0x000fe400000000ff */
[----:B------:R-:W-:-:S03]  /*2390*/  ISETP.GT.AND P3, PT, R3, RZ, P0 ;  /* 0x000000ff0300720c */ /* 0x000fc60000764270 */
[----:B------:R0:W-:Y:S10]  /*23a0*/  @P1 STG.E.U16 desc[UR36][R10.64], R24 ;  /* 0x000000180a001986 */ /* 0x0001f4000c101524 */
[----:B------:R-:W-:Y:S05]  /*23b0*/  @!P3 BRA `(.L_x_38) ;  /* 0x000000000004b947 */ /* 0x000fea0003800000 */
[----:B------:R1:W5:Y:S02]  /*23c0*/  LDG.E.LTC128B.U16 R5, desc[UR36][R6.64+0x2] ;  /* 0x0000022406057981 */ /* 0x000364000c1e1520 */
.L_x_38:
[----:B------:R-:W-:Y:S05]  /*23d0*/  BSYNC B1 ;  /* 0x0000000000017941 */ /* 0x000fea0003800000 */
.L_x_37:
[----:B-----5:R-:W-:Y:S01]  /*23e0*/  HADD2.F32 R12, -RZ, R5.H0_H0 ;  /* 0x20000005ff0c7230 */ /* 0x020fe20000004100 */
[----:B------:R-:W-:Y:S01]  /*23f0*/  ISETP.GT.AND P2, PT, R3, 0x8, P2 ;  /* 0x000000080300780c */ /* 0x000fe20001744270 */
[----:B------:R-:W-:Y:S01]  /*2400*/  IMAD.WIDE.U32 R20, R89, R84, R14 ;  /* 0x0000005459147225 */ /* 0x000fe200078e000e */
[----:B0-----:R-:W-:-:S03]  /*2410*/  PRMT R24, R5, 0x7610, R24 ;  /* 0x0000761005187816 */ /* 0x001fc60000000018 */
[----:B------:R-:W-:Y:S01]  /*2420*/  FMUL R12, R12, R73 ;  /* 0x000000490c0c7220 */ /* 0x000fe20000400000 */
[----:B------:R-:W-:Y:S01]  /*2430*/  IMAD.IADD R81, R81, 0x1, R21 ;  /* 0x0000000151517824 */ /* 0x000fe200078e0215 */
[----:B------:R-:W-:Y:S02]  /*2440*/  IADD3 R78, P1, R78, R20, RZ ;  /* 0x000000144e4e7210 */ /* 0x000fe40007f3e0ff */
[----:B------:R-:W-:-:S03]  /*2450*/  FFMA R12, R25, R72, R12 ;  /* 0x00000048190c7223 */ /* 0x000fc6000000000c */
[----:B------:R-:W-:Y:S01]  /*2460*/  IMAD.X R13, R81, 0x1, R13, P1 ;  /* 0x00000001510d7824 */ /* 0x000fe200008e060d */
[C---:B------:R-:W-:Y:S02]  /*2470*/  LEA R14, P1, R78.reuse, R86, 0x1 ;  /* 0x000000564e0e7211 */ /* 0x040fe400078208ff */
[----:B------:R-:W-:Y:S02]  /*2480*/  F2FP.F16.F32.PACK_AB R12, RZ, R12 ;  /* 0x0000000cff0c723e */ /* 0x000fe400000000ff */
[----:B------:R-:W-:Y:S02]  /*2490*/  LEA.HI.X R15, R78, R87, R13, 0x1, P1 ;  /* 0x000000574e0f7211 */ /* 0x000fe400008f0c0d */
[----:B------:R-:W-:-:S05]  /*24a0*/  PRMT R21, R12, 0x7610, R21 ;  /* 0x000076100c157816 */ /* 0x000fca0000000015 */
[----:B------:R0:W-:Y:S04]  /*24b0*/  @P3 STG.E.U16 desc[UR36][R10.64+0x2], R21 ;  /* 0x000002150a003986 */ /* 0x0001e8000c101524 */
[----:B------:R-:W2:Y:S01]  /*24c0*/  @P2 LDG.E.LTC128B.U16 R24, desc[UR36][R14.64] ;  /* 0x000000240e182981 */ /* 0x000ea2000c1e1520 */
[----:B------:R-:W-:Y:S01]  /*24d0*/  IADD3 R20, P1, R8, R20, RZ ;  /* 0x0000001408147210 */ /* 0x000fe20007f3e0ff */
[----:B------:R-:W-:Y:S01]  /*24e0*/  BSSY B1, `(.L_x_39) ;  /* 0x0000011000017945 */ /* 0x000fe20003800000 */
[C---:B------:R-:W-:Y:S02]  /*24f0*/  SHF.L.U64.HI R13, R82.reuse, 0x4, R83 ;  /* 0x00000004520d7819 */ /* 0x040fe40000010253 */
[----:B------:R-:W-:Y:S01]  /*2500*/  ISETP.GT.AND P0, PT, R3, 0x8, P0 ;  /* 0x000000080300780c */ /* 0x000fe20000704270 */
[----:B0-----:R-:W-:Y:S01]  /*2510*/  IMAD.X R21, R9, 0x1, R81, P1 ;  /* 0x0000000109157824 */ /* 0x001fe200008e0651 */
[----:B------:R-:W-:Y:S01]  /*2520*/  LEA R12, P1, R82, R10, 0x4 ;  /* 0x0000000a520c7211 */ /* 0x000fe200078220ff */
[----:B------:R-:W-:-:S04]  /*2530*/  IMAD.WIDE.U32 R20, R75, R80, R20 ;  /* 0x000000504b147225 */ /* 0x000fc800078e0014 */
[----:B------:R-:W-:Y:S02]  /*2540*/  IMAD.X R13, R13, 0x1, R11, P1 ;  /* 0x000000010d0d7824 */ /* 0x000fe400008e060b */
[----:B------:R-:W-:Y:S02]  /*2550*/  IMAD.IADD R9, R77, 0x1, R21 ;  /* 0x000000014d097824 */ /* 0x000fe400078e0215 */
[----:B--2---:R-:W-:-:S05]  /*2560*/  HADD2.F32 R8, -RZ, R24.H0_H0 ;  /* 0x20000018ff087230 */ /* 0x004fca0000004100 */
[----:B------:R-:W-:Y:S01]  /*2570*/  FMUL R5, R8, R73 ;  /* 0x0000004908057220 */ /* 0x000fe20000400000 */
[----:B------:R-:W-:-:S03]  /*2580*/  LEA R8, P3, R20, R86, 0x1 ;  /* 0x0000005614087211 */ /* 0x000fc600078608ff */
[----:B------:R-:W-:Y:S01]  /*2590*/  FFMA R5, R26, R72, R5 ;  /* 0x000000481a057223 */ /* 0x000fe20000000005 */
[----:B------:R-:W-:-:S04]  /*25a0*/  LEA.HI.X R9, R20, R87, R9, 0x1, P3 ;  /* 0x0000005714097211 */ /* 0x000fc800018f0c09 */
[----:B------:R-:W-:-:S05]  /*25b0*/  F2FP.F16.F32.PACK_AB R5, RZ, R5 ;  /* 0x00000005ff05723e */ /* 0x000fca00000000ff */
[----:B------:R0:W-:Y:S01]  /*25c0*/  @P2 STG.E.U16 desc[UR36][R12.64], R5 ;  /* 0x000000050c002986 */ /* 0x0001e2000c101524 */
[----:B------:R-:W-:Y:S05]  /*25d0*/  @!P0 BRA `(.L_x_40) ;  /* 0x0000000000048947 */ /* 0x000fea0003800000 */
[----:B------:R2:W5:Y:S02]  /*25e0*/  LDG.E.LTC128B.U16 R24, desc[UR36][R8.64+0x2] ;  /* 0x0000022408187981 */ /* 0x000564000c1e1520 */
.L_x_40:
[----:B------:R-:W-:Y:S05]  /*25f0*/  BSYNC B1 ;  /* 0x0000000000017941 */ /* 0x000fea0003800000 */
.L_x_39:
[----:B-----5:R-:W-:Y:S01]  /*2600*/  HADD2.F32 R14, -RZ, R24.H0_H0 ;  /* 0x20000018ff0e7230 */ /* 0x020fe20000004100 */
[----:B------:R-:W-:Y:S01]  /*2610*/  ISETP.GT.AND P1, PT, R4, 0x8, PT ;  /* 0x000000080400780c */ /* 0x000fe20003f24270 */
[----:B------:R-:W-:Y:S03]  /*2620*/  BSSY B1, `(.L_x_41) ;  /* 0x0000008000017945 */ /* 0x000fe60003800000 */
[----:B------:R-:W-:Y:S01]  /*2630*/  FMUL R14, R14, R73 ;  /* 0x000000490e0e7220 */ /* 0x000fe20000400000 */
[----:B------:R-:W-:-:S03]  /*2640*/  ISETP.GT.AND P2, PT, R3, RZ, P1 ;  /* 0x000000ff0300720c */ /* 0x000fc60000f44270 */
[----:B------:R-:W-:-:S05]  /*2650*/  FFMA R14, R27, R72, R14 ;  /* 0x000000481b0e7223 */ /* 0x000fca000000000e */
[----:B------:R-:W-:-:S05]  /*2660*/  F2FP.F16.F32.PACK_AB R14, RZ, R14 ;  /* 0x0000000eff0e723e */ /* 0x000fca00000000ff */
[----:B------:R3:W-:Y:S01]  /*2670*/  @P0 STG.E.U16 desc[UR36][R12.64+0x2], R14 ;  /* 0x0000020e0c000986 */ /* 0x0007e2000c101524 */
[----:B------:R-:W-:Y:S05]  /*2680*/  @!P2 BRA `(.L_x_42) ;  /* 0x000000000004a947 */ /* 0x000fea0003800000 */
[----:B------:R4:W5:Y:S02]  /*2690*/  LDG.E.LTC128B.U16 R24, desc[UR36][R6.64+0x10] ;  /* 0x0000102406187981 */ /* 0x000964000c1e1520 */
.L_x_42:
[----:B------:R-:W-:Y:S05]  /*26a0*/  BSYNC B1 ;  /* 0x0000000000017941 */ /* 0x000fea0003800000 */
.L_x_41:
[----:B---3-5:R-:W-:Y:S01]  /*26b0*/  HADD2.F32 R14, -RZ, R24.H0_H0 ;  /* 0x20000018ff0e7230 */ /* 0x028fe20000004100 */
[----:B------:R-:W-:Y:S01]  /*26c0*/  ISETP.GT.AND P0, PT, R4, 0x9, PT ;  /* 0x000000090400780c */ /* 0x000fe20003f04270 */
[----:B------:R-:W-:Y:S03]  /*26d0*/  BSSY B1, `(.L_x_43) ;  /* 0x0000008000017945 */ /* 0x000fe60003800000 */
[----:B0-----:R-:W-:Y:S01]  /*26e0*/  FMUL R5, R14, R73 ;  /* 0x000000490e057220 */ /* 0x001fe20000400000 */
[----:B------:R-:W-:-:S03]  /*26f0*/  ISETP.GT.AND P3, PT, R3, RZ, P0 ;  /* 0x000000ff0300720c */ /* 0x000fc60000764270 */
[----:B------:R-:W-:-:S05]  /*2700*/  FFMA R5, R28, R72, R5 ;  /* 0x000000481c057223 */ /* 0x000fca0000000005 */
[----:B------:R-:W-:-:S05]  /*2710*/  F2FP.F16.F32.PACK_AB R5, RZ, R5 ;  /* 0x00000005ff05723e */ /* 0x000fca00000000ff */
[----:B------:R0:W-:Y:S01]  /*2720*/  @P2 STG.E.U16 desc[UR36][R10.64+0x10], R5 ;  /* 0x000010050a002986 */ /* 0x0001e2000c101524 */
[----:B------:R-:W-:Y:S05]  /*2730*/  @!P3 BRA `(.L_x_44) ;  /* 0x000000000004b947 */ /* 0x000fea0003800000 */
[----:B------:R3:W5:Y:S02]  /*2740*/  LDG.E.LTC128B.U16 R24, desc[UR36][R6.64+0x12] ;  /* 0x0000122406187981 */ /* 0x000764000c1e1520 */
.L_x_44:
[----:B------:R-:W-:Y:S05]  /*2750*/  BSYNC B1 ;  /* 0x0000000000017941 */ /* 0x000fea0003800000 */
.L_x_43:
[----:B-----5:R-:W-:Y:S01]  /*2760*/  HADD2.F32 R14, -RZ, R24.H0_H0 ;  /* 0x20000018ff0e7230 */ /* 0x020fe20000004100 */
[----:B------:R-:W-:Y:S01]  /*2770*/  ISETP.GT.AND P1, PT, R3, 0x8, P1 ;  /* 0x000000080300780c */ /* 0x000fe20000f24270 */
[----:B------:R-:W-:Y:S03]  /*2780*/  BSSY B1, `(.L_x_45) ;  /* 0x0000007000017945 */ /* 0x000fe60003800000 */
[----:B------:R-:W-:-:S04]  /*2790*/  FMUL R14, R14, R73 ;  /* 0x000000490e0e7220 */ /* 0x000fc80000400000 */
[----:B------:R-:W-:-:S05]  /*27a0*/  FFMA R14, R29, R72, R14 ;  /* 0x000000481d0e7223 */ /* 0x000fca000000000e */
[----:B------:R-:W-:-:S05]  /*27b0*/  F2FP.F16.F32.PACK_AB R14, RZ, R14 ;  /* 0x0000000eff0e723e */ /* 0x000fca00000000ff */
[----:B------:R0:W-:Y:S01]  /*27c0*/  @P3 STG.E.U16 desc[UR36][R10.64+0x12], R14 ;  /* 0x0000120e0a003986 */ /* 0x0001e2000c101524 */
[----:B------:R-:W-:Y:S05]  /*27d0*/  @!P1 BRA `(.L_x_46) ;  /* 0x0000000000049947 */ /* 0x000fea0003800000 */
[----:B------:R0:W5:Y:S02]  /*27e0*/  LDG.E.LTC128B.U16 R24, desc[UR36][R8.64+0x10] ;  /* 0x0000102408187981 */ /* 0x000164000c1e1520 */
.L_x_46:
[----:B------:R-:W-:Y:S05]  /*27f0*/  BSYNC B1 ;  /* 0x0000000000017941 */ /* 0x000fea0003800000 */
.L_x_45:
[----:B0----5:R-:W-:Y:S01]  /*2800*/  HADD2.F32 R14, -RZ, R24.H0_H0 ;  /* 0x20000018ff0e7230 */ /* 0x021fe20000004100 */
        /* <DEDUP_REMOVED lines=8> */
.L_x_48:
[----:B------:R-:W-:Y:S05]  /*2890*/  BSYNC B1 ;  /* 0x0000000000017941 */ /* 0x000fea0003800000 */
.L_x_47:
        /* <DEDUP_REMOVED lines=10> */
.L_x_50:
[----:B------:R-:W-:Y:S05]  /*2940*/  BSYNC B1 ;  /* 0x0000000000017941 */ /* 0x000fea0003800000 */
.L_x_49:
[----:B0----5:R-:W-:Y:S01]  /*2950*/  HADD2.F32 R14, -RZ, R24.H0_H0 ;  /* 0x20000018ff0e7230 */ /* 0x021fe20000004100 */
        /* <DEDUP_REMOVED lines=9> */
.L_x_52:
[----:B------:R-:W-:Y:S05]  /*29f0*/  BSYNC B1 ;  /* 0x0000000000017941 */ /* 0x000fea0003800000 */
.L_x_51:
        /* <DEDUP_REMOVED lines=9> */
.L_x_54:
[----:B------:R-:W-:Y:S05]  /*2a90*/  BSYNC B1 ;  /* 0x0000000000017941 */ /* 0x000fea0003800000 */
.L_x_53:
        /* <DEDUP_REMOVED lines=9> */
.L_x_56:
[----:B------:R-:W-:Y:S05]  /*2b30*/  BSYNC B1 ;  /* 0x0000000000017941 */ /* 0x000fea0003800000 */
.L_x_55:
        /* <DEDUP_REMOVED lines=10> */
.L_x_58:
[----:B------:R-:W-:Y:S05]  /*2be0*/  BSYNC B1 ;  /* 0x0000000000017941 */ /* 0x000fea0003800000 */
.L_x_57:
        /* <DEDUP_REMOVED lines=10> */
.L_x_60:
[----:B------:R-:W-:Y:S05]  /*2c90*/  BSYNC B1 ;  /* 0x0000000000017941 */ /* 0x000fea0003800000 */
.L_x_59:
        /* <DEDUP_REMOVED lines=9> */
.L_x_62:
[----:B------:R-:W-:Y:S05]  /*2d30*/  BSYNC B1 ;  /* 0x0000000000017941 */ /* 0x000fea0003800000 */
.L_x_61:
        /* <DEDUP_REMOVED lines=9> */
.L_x_64:
[----:B------:R-:W-:Y:S05]  /*2dd0*/  BSYNC B1 ;  /* 0x0000000000017941 */ /* 0x000fea0003800000 */
.L_x_63:
        /* <DEDUP_REMOVED lines=10> */
.L_x_66:
[----:B------:R-:W-:Y:S05]  /*2e80*/  BSYNC B1 ;  /* 0x0000000000017941 */ /* 0x000fea0003800000 */
.L_x_65:
        /* <DEDUP_REMOVED lines=10> */
.L_x_68:
[----:B------:R-:W-:Y:S05]  /*2f30*/  BSYNC B1 ;  /* 0x0000000000017941 */ /* 0x000fea0003800000 */
.L_x_67:
        /* <DEDUP_REMOVED lines=9> */
.L_x_70:
[----:B------:R-:W-:Y:S05]  /*2fd0*/  BSYNC B1 ;  /* 0x0000000000017941 */ /* 0x000fea0003800000 */
.L_x_69:
        /* <DEDUP_REMOVED lines=9> */
.L_x_72:
[----:B------:R-:W-:Y:S05]  /*3070*/  BSYNC B1 ;  /* 0x0000000000017941 */ /* 0x000fea0003800000 */
.L_x_71:
        /* <DEDUP_REMOVED lines=10> */
.L_x_74:
[----:B------:R-:W-:Y:S05]  /*3120*/  BSYNC B1 ;  /* 0x0000000000017941 */ /* 0x000fea0003800000 */
.L_x_73:
        /* <DEDUP_REMOVED lines=10> */
.L_x_76:
[----:B------:R-:W-:Y:S05]  /*31d0*/  BSYNC B1 ;  /* 0x0000000000017941 */ /* 0x000fea0003800000 */
.L_x_75:
        /* <DEDUP_REMOVED lines=9> */
.L_x_78:
[----:B------:R-:W-:Y:S05]  /*3270*/  BSYNC B1 ;  /* 0x0000000000017941 */ /* 0x000fea0003800000 */
.L_x_77:
        /* <DEDUP_REMOVED lines=9> */
.L_x_80:
[----:B------:R-:W-:Y:S05]  /*3310*/  BSYNC B1 ;  /* 0x0000000000017941 */ /* 0x000fea0003800000 */
.L_x_79:
        /* <DEDUP_REMOVED lines=10> */
.L_x_82:
[----:B------:R-:W-:Y:S05]  /*33c0*/  BSYNC B1 ;  /* 0x0000000000017941 */ /* 0x000fea0003800000 */
.L_x_81:
        /* <DEDUP_REMOVED lines=10> */
.L_x_84:
[----:B------:R-:W-:Y:S05]  /*3470*/  BSYNC B1 ;  /* 0x0000000000017941 */ /* 0x000fea0003800000 */
.L_x_83:
        /* <DEDUP_REMOVED lines=9> */
.L_x_86:
[----:B------:R-:W-:Y:S05]  /*3510*/  BSYNC B1 ;  /* 0x0000000000017941 */ /* 0x000fea0003800000 */
.L_x_85:
        /* <DEDUP_REMOVED lines=9> */
.L_x_88:
[----:B------:R-:W-:Y:S05]  /*35b0*/  BSYNC B1 ;  /* 0x0000000000017941 */ /* 0x000fea0003800000 */
.L_x_87:
        /* <DEDUP_REMOVED lines=10> */
.L_x_90:
[----:B------:R-:W-:Y:S05]  /*3660*/  BSYNC B1 ;  /* 0x0000000000017941 */ /* 0x000fea0003800000 */
.L_x_89:
        /* <DEDUP_REMOVED lines=10> */
.L_x_92:
[----:B------:R-:W-:Y:S05]  /*3710*/  BSYNC B1 ;  /* 0x0000000000017941 */ /* 0x000fea0003800000 */
.L_x_91:
        /* <DEDUP_REMOVED lines=9> */
.L_x_94:
[----:B------:R-:W-:Y:S05]  /*37b0*/  BSYNC B1 ;  /* 0x0000000000017941 */ /* 0x000fea0003800000 */
.L_x_93:
        /* <DEDUP_REMOVED lines=9> */
.L_x_96:
[----:B------:R-:W-:Y:S05]  /*3850*/  BSYNC B1 ;  /* 0x0000000000017941 */ /* 0x000fea0003800000 */
.L_x_95:
        /* <DEDUP_REMOVED lines=10> */
.L_x_98:
[----:B------:R-:W-:Y:S05]  /*3900*/  BSYNC B1 ;  /* 0x0000000000017941 */ /* 0x000fea0003800000 */
.L_x_97:
        /* <DEDUP_REMOVED lines=10> */
.L_x_100:
[----:B------:R-:W-:Y:S05]  /*39b0*/  BSYNC B1 ;  /* 0x0000000000017941 */ /* 0x000fea0003800000 */
.L_x_99:
        /* <DEDUP_REMOVED lines=9> */
.L_x_102:
[----:B------:R-:W-:Y:S05]  /*3a50*/  BSYNC B1 ;  /* 0x0000000000017941 */ /* 0x000fea0003800000 */
.L_x_101:
        /* <DEDUP_REMOVED lines=9> */
.L_x_104:
[----:B------:R-:W-:Y:S05]  /*3af0*/  BSYNC B1 ;  /* 0x0000000000017941 */ /* 0x000fea0003800000 */
.L_x_103:
        /* <DEDUP_REMOVED lines=10> */
.L_x_106:
[----:B------:R-:W-:Y:S05]  /*3ba0*/  BSYNC B1 ;  /* 0x0000000000017941 */ /* 0x000fea0003800000 */
.L_x_105:
        /* <DEDUP_REMOVED lines=10> */
.L_x_108:
[----:B------:R-:W-:Y:S05]  /*3c50*/  BSYNC B1 ;  /* 0x0000000000017941 */ /* 0x000fea0003800000 */
.L_x_107:
        /* <DEDUP_REMOVED lines=9> */
.L_x_110:
[----:B------:R-:W-:Y:S05]  /*3cf0*/  BSYNC B1 ;  /* 0x0000000000017941 */ /* 0x000fea0003800000 */
.L_x_109:
        /* <DEDUP_REMOVED lines=9> */
.L_x_112:
[----:B------:R-:W-:Y:S05]  /*3d90*/  BSYNC B1 ;  /* 0x0000000000017941 */ /* 0x000fea0003800000 */
.L_x_111:
        /* <DEDUP_REMOVED lines=10> */
.L_x_114:
[----:B------:R-:W-:Y:S05]  /*3e40*/  BSYNC B1 ;  /* 0x0000000000017941 */ /* 0x000fea0003800000 */
.L_x_113:
        /* <DEDUP_REMOVED lines=10> */
.L_x_116:
[----:B------:R-:W-:Y:S05]  /*3ef0*/  BSYNC B1 ;  /* 0x0000000000017941 */ /* 0x000fea0003800000 */
.L_x_115:
        /* <DEDUP_REMOVED lines=9> */
.L_x_118:
[----:B------:R-:W-:Y:S05]  /*3f90*/  BSYNC B1 ;  /* 0x0000000000017941 */ /* 0x000fea0003800000 */
.L_x_117:
        /* <DEDUP_REMOVED lines=9> */
.L_x_120:
[----:B------:R-:W-:Y:S05]  /*4030*/  BSYNC B1 ;  /* 0x0000000000017941 */ /* 0x000fea0003800000 */
.L_x_119:
        /* <DEDUP_REMOVED lines=10> */
.L_x_122:
[----:B------:R-:W-:Y:S05]  /*40e0*/  BSYNC B1 ;  /* 0x0000000000017941 */ /* 0x000fea0003800000 */
.L_x_121:
[----:B0----5:R-:W-:Y:S01]  /*40f0*/  HADD2.F32 R14, -RZ, R24.H0_H0 ;  /* 0x20000018ff0e7230 */ /* 0x021fe20000004100 */
[----:B------:R-:W-:Y:S01]  /*4100*/  ISETP.GT.AND P0, PT, R4, 0x59, PT ;  /* 0x000000590400780c */ /* 0x000fe20003f04270 */
[----:B------:R-:W-:Y:S01]  /*4110*/  @P2 IMAD.MOV.U32 R4, RZ, RZ, R10 ;  /* 0x000000ffff042224 */ /* 0x000fe200078e000a */
[----:B------:R-:W-:Y:S02]  /*4120*/  BSSY B1, `(.L_x_123) ;  /* 0x000000a000017945 */ /* 0x000fe40003800000 */
[----:B------:R-:W-:Y:S01]  /*4130*/  FMUL R5, R14, R73 ;  /* 0x000000490e057220 */ /* 0x000fe20000400000 */
[----:B------:R-:W-:-:S03]  /*4140*/  ISETP.GT.AND P3, PT, R3, RZ, P0 ;  /* 0x000000ff0300720c */ /* 0x000fc60000764270 */
[----:B------:R-:W-:-:S05]  /*4150*/  FFMA R5, R68, R72, R5 ;  /* 0x0000004844057223 */ /* 0x000fca0000000005 */
[----:B------:R-:W-:-:S04]  /*4160*/  F2FP.F16.F32.PACK_AB R5, RZ, R5 ;  /* 0x00000005ff05723e */ /* 0x000fc800000000ff */
[----:B------:R-:W-:Y:S01]  /*4170*/  PRMT R14, R5, 0x7610, R14 ;  /* 0x00007610050e7816 */ /* 0x000fe2000000000e */
[----:B------:R-:W-:-:S05]  /*4180*/  @P2 IMAD.MOV.U32 R5, RZ, RZ, R11 ;  /* 0x000000ffff052224 */ /* 0x000fca00078e000b */
[----:B------:R0:W-:Y:S01]  /*4190*/  @P2 STG.E.U16 desc[UR36][R4.64+0xb0], R14 ;  /* 0x0000b00e04002986 */ /* 0x0001e2000c101524 */
[----:B------:R-:W-:Y:S05]  /*41a0*/  @!P3 BRA `(.L_x_124) ;  /* 0x000000000004b947 */ /* 0x000fea0003800000 */
[----:B------:R0:W5:Y:S02]  /*41b0*/  LDG.E.LTC128B.U16 R24, desc[UR36][R6.64+0xb2] ;  /* 0x0000b22406187981 */ /* 0x000164000c1e1520 */
.L_x_124:
[----:B------:R-:W-:Y:S05]  /*41c0*/  BSYNC B1 ;  /* 0x0000000000017941 */ /* 0x000fea0003800000 */
.L_x_123:
        /* <DEDUP_REMOVED lines=9> */
.L_x_126:
[----:B------:R-:W-:Y:S05]  /*4260*/  BSYNC B1 ;  /* 0x0000000000017941 */ /* 0x000fea0003800000 */
.L_x_125:
[----:B0----5:R-:W-:Y:S01]  /*4270*/  HADD2.F32 R4, -RZ, R24.H0_H0 ;  /* 0x20000018ff047230 */ /* 0x021fe20000004100 */
[----:B------:R-:W-:Y:S01]  /*4280*/  ISETP.GT.AND P0, PT, R3, 0x8, P0 ;  /* 0x000000080300780c */ /* 0x000fe20000704270 */
[----:B------:R-:W-:Y:S03]  /*4290*/  BSSY B1, `(.L_x_127) ;  /* 0x000000a000017945 */ /* 0x000fe60003800000 */
[----:B------:R-:W-:Y:S01]  /*42a0*/  FMUL R5, R4, R73 ;  /* 0x0000004904057220 */ /* 0x000fe20000400000 */
[----:B------:R-:W-:-:S03]  /*42b0*/  @P1 IMAD.MOV.U32 R4, RZ, RZ, R12 ;  /* 0x000000ffff041224 */ /* 0x000fc600078e000c */
[----:B------:R-:W-:-:S05]  /*42c0*/  FFMA R5, R70, R72, R5 ;  /* 0x0000004846057223 */ /* 0x000fca0000000005 */
[----:B------:R-:W-:-:S04]  /*42d0*/  F2FP.F16.F32.PACK_AB R5, RZ, R5 ;  /* 0x00000005ff05723e */ /* 0x000fc800000000ff */
[----:B-1-34-:R-:W-:Y:S01]  /*42e0*/  PRMT R6, R5, 0x7610, R6 ;  /* 0x0000761005067816 */ /* 0x01afe20000000006 */
[----:B------:R-:W-:-:S05]  /*42f0*/  @P1 IMAD.MOV.U32 R5, RZ, RZ, R13 ;  /* 0x000000ffff051224 */ /* 0x000fca00078e000d */
[----:B------:R0:W-:Y:S01]  /*4300*/  @P1 STG.E.U16 desc[UR36][R4.64+0xb0], R6 ;  /* 0x0000b00604001986 */ /* 0x0001e2000c101524 */
[----:B------:R-:W-:Y:S05]  /*4310*/  @!P0 BRA `(.L_x_128) ;  /* 0x0000000000048947 */ /* 0x000fea0003800000 */
[----:B------:R1:W5:Y:S02]  /*4320*/  LDG.E.LTC128B.U16 R24, desc[UR36][R8.64+0xb2] ;  /* 0x0000b22408187981 */ /* 0x000364000c1e1520 */
.L_x_128:
[----:B------:R-:W-:Y:S05]  /*4330*/  BSYNC B1 ;  /* 0x0000000000017941 */ /* 0x000fea0003800000 */
.L_x_127:
[----:B------:R-:W-:Y:S05]  /*4340*/  @!P0 BRA `(.L_x_129) ;  /* 0x0000000c00c88947 */ /* 0x000fea0003800000 */
[----:B-----5:R-:W-:-:S05]  /*4350*/  HADD2.F32 R24, -RZ, R24.H0_H0 ;  /* 0x20000018ff187230 */ /* 0x020fca0000004100 */
[----:B------:R-:W-:-:S04]  /*4360*/  FMUL R24, R24, R73 ;  /* 0x0000004918187220 */ /* 0x000fc80000400000 */
[----:B------:R-:W-:-:S05]  /*4370*/  FFMA R24, R71, R72, R24 ;  /* 0x0000004847187223 */ /* 0x000fca0000000018 */
[----:B------:R-:W-:-:S05]  /*4380*/  F2FP.F16.F32.PACK_AB R24, RZ, R24 ;  /* 0x00000018ff18723e */ /* 0x000fca00000000ff */
[----:B------:R3:W-:Y:S01]  /*4390*/  STG.E.U16 desc[UR36][R12.64+0xb2], R24 ;  /* 0x0000b2180c007986 */ /* 0x0007e2000c101524 */
[----:B------:R-:W-:Y:S05]  /*43a0*/  BRA `(.L_x_129) ;  /* 0x0000000c00b07947 */ /* 0x000fea0003800000 */
.L_x_36:
[----:B------:R-:W-:Y:S01]  /*43b0*/  ISETP.GT.AND P0, PT, R4, 0x1, PT ;  /* 0x000000010400780c */ /* 0x000fe20003f04270 */
[----:B------:R-:W-:Y:S01]  /*43c0*/  ULDC.64 UR4, c[0x0][0x5c0] ;  /* 0x0001700000047ab9 */ /* 0x000fe20000000a00 */
[-C--:B------:R-:W-:Y:S01]  /*43d0*/  FMUL R24, R24, R72.reuse ;  /* 0x0000004818187220 */ /* 0x080fe20000400000 */
[-C--:B------:R-:W-:Y:S01]  /*43e0*/  FMUL R25, R25, R72.reuse ;  /* 0x0000004819197220 */ /* 0x080fe20000400000 */
[----:B------:R-:W-:Y:S01]  /*43f0*/  ISETP.GT.AND P3, PT, R3, RZ, P0 ;  /* 0x000000ff0300720c */ /* 0x000fe20000764270 */
[-C--:B------:R-:W-:Y:S01]  /*4400*/  FMUL R26, R26, R72.reuse ;  /* 0x000000481a1a7220 */ /* 0x080fe20000400000 */
[----:B------:R-:W-:Y:S01]  /*4410*/  LEA R6, P4, R76, UR4, 0x1 ;  /* 0x000000044c067c11 */ /* 0x000fe2000f8808ff */
[----:B------:R-:W-:Y:S01]  /*4420*/  FMUL R27, R27, R72 ;  /* 0x000000481b1b7220 */ /* 0x000fe20000400000 */
[----:B------:R-:W-:Y:S01]  /*4430*/  F2FP.F16.F32.PACK_AB R24, RZ, R24 ;  /* 0x00000018ff18723e */ /* 0x000fe200000000ff */
[-C--:B------:R-:W-:Y:S01]  /*4440*/  FMUL R28, R28, R72.reuse ;  /* 0x000000481c1c7220 */ /* 0x080fe20000400000 */
[----:B------:R-:W-:Y:S01]  /*4450*/  LEA.HI.X R7, R76, UR5, R91, 0x1, P4 ;  /* 0x000000054c077c11 */ /* 0x000fe2000a0f0c5b */
[-C--:B------:R-:W-:Y:S01]  /*4460*/  FMUL R29, R29, R72.reuse ;  /* 0x000000481d1d7220 */ /* 0x080fe20000400000 */
[----:B------:R-:W-:Y:S01]  /*4470*/  F2FP.F16.F32.PACK_AB R25, RZ, R25 ;  /* 0x00000019ff19723e */ /* 0x000fe200000000ff */
[-C--:B------:R-:W-:Y:S01]  /*4480*/  FMUL R30, R30, R72.reuse ;  /* 0x000000481e1e7220 */ /* 0x080fe20000400000 */
[----:B------:R-:W-:Y:S01]  /*4490*/  SHF.L.U64.HI R83, R82, 0x4, R83 ;  /* 0x0000000452537819 */ /* 0x000fe20000010253 */
[----:B------:R-:W-:Y:S01]  /*44a0*/  @P1 STG.E.U16 desc[UR36][R6.64], R24 ;  /* 0x0000001806001986 */ /* 0x000fe2000c101524 */
[----:B------:R-:W-:Y:S01]  /*44b0*/  ISETP.GT.AND P1, PT, R4, 0x8, PT ;  /* 0x000000080400780c */ /* 0x000fe20003f24270 */
[----:B------:R-:W-:Y:S01]  /*44c0*/  FMUL R31, R31, R72 ;  /* 0x000000481f1f7220 */ /* 0x000fe20000400000 */
[C---:B------:R-:W-:Y:S01]  /*44d0*/  ISETP.GT.AND P4, PT, R3.reuse, 0x8, P0 ;  /* 0x000000080300780c */ /* 0x040fe20000784270 */
[----:B------:R-:W-:Y:S01]  /*44e0*/  @P3 STG.E.U16 desc[UR36][R6.64+0x2], R25 ;  /* 0x0000021906003986 */ /* 0x000fe2000c101524 */
[----:B------:R-:W-:Y:S01]  /*44f0*/  LEA R8, P3, R82, R6, 0x4 ;  /* 0x0000000652087211 */ /* 0x000fe200078620ff */
[-C--:B------:R-:W-:Y:S01]  /*4500*/  FMUL R32, R32, R72.reuse ;  /* 0x0000004820207220 */ /* 0x080fe20000400000 */
[----:B------:R-:W-:Y:S01]  /*4510*/  ISETP.GT.AND P2, PT, R3, 0x8, P2 ;  /* 0x000000080300780c */ /* 0x000fe20001744270 */
[-C--:B------:R-:W-:Y:S01]  /*4520*/  FMUL R33, R33, R72.reuse ;  /* 0x0000004821217220 */ /* 0x080fe20000400000 */
[----:B------:R-:W-:Y:S01]  /*4530*/  ISETP.GT.AND P0, PT, R4, 0x9, PT ;  /* 0x000000090400780c */ /* 0x000fe20003f04270 */
[----:B------:R-:W-:Y:S01]  /*4540*/  IMAD.X R9, R83, 0x1, R7, P3 ;  /* 0x0000000153097824 */ /* 0x000fe200018e0607 */
[C---:B------:R-:W-:Y:S01]  /*4550*/  ISETP.GT.AND P5, PT, R3.reuse, RZ, P1 ;  /* 0x000000ff0300720c */ /* 0x040fe20000fa4270 */
[-C--:B------:R-:W-:Y:S01]  /*4560*/  FMUL R34, R34, R72.reuse ;  /* 0x0000004822227220 */ /* 0x080fe20000400000 */
[----:B------:R-:W-:Y:S01]  /*4570*/  ISETP.GT.AND P3, PT, R3, RZ, P0 ;  /* 0x000000ff0300720c */ /* 0x000fe20000764270 */
[----:B------:R-:W-:Y:S01]  /*4580*/  FMUL R35, R35, R72 ;  /* 0x0000004823237220 */ /* 0x000fe20000400000 */
[----:B------:R-:W-:Y:S01]  /*4590*/  F2FP.F16.F32.PACK_AB R26, RZ, R26 ;  /* 0x0000001aff1a723e */ /* 0x000fe200000000ff */
[-C--:B------:R-:W-:Y:S01]  /*45a0*/  FMUL R36, R36, R72.reuse ;  /* 0x0000004824247220 */ /* 0x080fe20000400000 */
[----:B------:R-:W-:Y:S01]  /*45b0*/  F2FP.F16.F32.PACK_AB R27, RZ, R27 ;  /* 0x0000001bff1b723e */ /* 0x000fe200000000ff */
[----:B------:R-:W-:Y:S01]  /*45c0*/  FMUL R37, R37, R72 ;  /* 0x0000004825257220 */ /* 0x000fe20000400000 */
[----:B------:R-:W-:Y:S01]  /*45d0*/  F2FP.F16.F32.PACK_AB R28, RZ, R28 ;  /* 0x0000001cff1c723e */ /* 0x000fe200000000ff */
[----:B------:R-:W-:Y:S01]  /*45e0*/  @P2 STG.E.U16 desc[UR36][R8.64], R26 ;  /* 0x0000001a08002986 */ /* 0x000fe2000c101524 */
[----:B------:R-:W-:Y:S01]  /*45f0*/  F2FP.F16.F32.PACK_AB R29, RZ, R29 ;  /* 0x0000001dff1d723e */ /* 0x000fe200000000ff */
[-C--:B------:R-:W-:Y:S01]  /*4600*/  FMUL R38, R38, R72.reuse ;  /* 0x0000004826267220 */ /* 0x080fe20000400000 */
[----:B------:R-:W-:Y:S01]  /*4610*/  ISETP.GT.AND P2, PT, R3, 0x8, P1 ;  /* 0x000000080300780c */ /* 0x000fe20000f44270 */
[----:B------:R-:W-:Y:S01]  /*4620*/  @P4 STG.E.U16 desc[UR36][R8.64+0x2], R27 ;  /* 0x0000021b08004986 */ /* 0x000fe2000c101524 */
[----:B------:R-:W-:Y:S01]  /*4630*/  ISETP.GT.AND P1, PT, R4, 0x10, PT ;  /* 0x000000100400780c */ /* 0x000fe20003f24270 */
[----:B------:R-:W-:Y:S01]  /*4640*/  FMUL R39, R39, R72 ;  /* 0x0000004827277220 */ /* 0x000fe20000400000 */
[----:B------:R-:W-:Y:S01]  /*4650*/  F2FP.F16.F32.PACK_AB R30, RZ, R30 ;  /* 0x0000001eff1e723e */ /* 0x000fe200000000ff */
[----:B------:R-:W-:Y:S01]  /*4660*/  @P5 STG.E.U16 desc[UR36][R6.64+0x10], R28 ;  /* 0x0000101c06005986 */ /* 0x000fe2000c101524 */
[C---:B------:R-:W-:Y:S01]  /*4670*/  ISETP.GT.AND P4, PT, R3.reuse, RZ, P1 ;  /* 0x000000ff0300720c */ /* 0x040fe20000f84270 */
[-C--:B------:R-:W-:Y:S01]  /*4680*/  FMUL R40, R40, R72.reuse ;  /* 0x0000004828287220 */ /* 0x080fe20000400000 */
[----:B------:R-:W-:Y:S01]  /*4690*/  F2FP.F16.F32.PACK_AB R31, RZ, R31 ;  /* 0x0000001fff1f723e */ /* 0x000fe200000000ff */
[----:B------:R-:W-:Y:S01]  /*46a0*/  @P3 STG.E.U16 desc[UR36][R6.64+0x12], R29 ;  /* 0x0000121d06003986 */ /* 0x000fe2000c101524 */
[----:B------:R-:W-:Y:S01]  /*46b0*/  ISETP.GT.AND P3, PT, R3, 0x8, P0 ;  /* 0x000000080300780c */ /* 0x000fe20000764270 */
[----:B------:R-:W-:Y:S01]  /*46c0*/  FMUL R41, R41, R72 ;  /* 0x0000004829297220 */ /* 0x000fe20000400000 */
[----:B------:R-:W-:Y:S01]  /*46d0*/  ISETP.GT.AND P0, PT, R4, 0x11, PT ;  /* 0x000000110400780c */ /* 0x000fe20003f04270 */
[----:B------:R-:W-:Y:S01]  /*46e0*/  @P2 STG.E.U16 desc[UR36][R8.64+0x10], R30 ;  /* 0x0000101e08002986 */ /* 0x000fe2000c101524 */
[----:B------:R-:W-:Y:S01]  /*46f0*/  F2FP.F16.F32.PACK_AB R32, RZ, R32 ;  /* 0x00000020ff20723e */ /* 0x000fe200000000ff */
[-C--:B------:R-:W-:Y:S01]  /*4700*/  FMUL R42, R42, R72.reuse ;  /* 0x000000482a2a7220 */ /* 0x080fe20000400000 */
[----:B------:R-:W-:Y:S01]  /*4710*/  ISETP.GT.AND P5, PT, R3, RZ, P0 ;  /* 0x000000ff0300720c */ /* 0x000fe200007a4270 */
[-C--:B------:R-:W-:Y:S01]  /*4720*/  FMUL R43, R43, R72.reuse ;  /* 0x000000482b2b7220 */ /* 0x080fe20000400000 */
[----:B------:R-:W-:Y:S01]  /*4730*/  ISETP.GT.AND P2, PT, R3, 0x8, P1 ;  /* 0x000000080300780c */ /* 0x000fe20000f44270 */
[-C--:B------:R-:W-:Y:S01]  /*4740*/  FMUL R44, R44, R72.reuse ;  /* 0x000000482c2c7220 */ /* 0x080fe20000400000 */
[----:B------:R-:W-:Y:S01]  /*4750*/  ISETP.GT.AND P1, PT, R4, 0x18, PT ;  /* 0x000000180400780c */ /* 0x000fe20003f24270 */
[-C--:B------:R-:W-:Y:S01]  /*4760*/  FMUL R45, R45, R72.reuse ;  /* 0x000000482d2d7220 */ /* 0x080fe20000400000 */
[----:B------:R-:W-:Y:S01]  /*4770*/  F2FP.F16.F32.PACK_AB R33, RZ, R33 ;  /* 0x00000021ff21723e */ /* 0x000fe200000000ff */
[----:B------:R-:W-:Y:S01]  /*4780*/  @P3 STG.E.U16 desc[UR36][R8.64+0x12], R31 ;  /* 0x0000121f08003986 */ /* 0x000fe2000c101524 */
[C---:B------:R-:W-:Y:S01]  /*4790*/  ISETP.GT.AND P3, PT, R3.reuse, 0x8, P0 ;  /* 0x000000080300780c */ /* 0x040fe20000764270 */
[-C--:B------:R-:W-:Y:S01]  /*47a0*/  FMUL R46, R46, R72.reuse ;  /* 0x000000482e2e7220 */ /* 0x080fe20000400000 */
[----:B------:R-:W-:Y:S01]  /*47b0*/  ISETP.GT.AND P0, PT, R4, 0x19, PT ;  /* 0x000000190400780c */ /* 0x000fe20003f04270 */
[----:B------:R-:W-:Y:S01]  /*47c0*/  @P4 STG.E.U16 desc[UR36][R6.64+0x20], R32 ;  /* 0x0000202006004986 */ /* 0x000fe2000c101524 */
[----:B------:R-:W-:Y:S01]  /*47d0*/  ISETP.GT.AND P4, PT, R3, RZ, P1 ;  /* 0x000000ff0300720c */ /* 0x000fe20000f84270 */
[----:B------:R-:W-:Y:S01]  /*47e0*/  FMUL R47, R47, R72 ;  /* 0x000000482f2f7220 */ /* 0x000fe20000400000 */
[----:B------:R-:W-:Y:S01]  /*47f0*/  F2FP.F16.F32.PACK_AB R34, RZ, R34 ;  /* 0x00000022ff22723e */ /* 0x000fe200000000ff */
[----:B------:R-:W-:Y:S01]  /*4800*/  @P5 STG.E.U16 desc[UR36][R6.64+0x22], R33 ;  /* 0x0000222106005986 */ /* 0x000fe2000c101524 */
[----:B------:R-:W-:Y:S01]  /*4810*/  ISETP.GT.AND P5, PT, R3, RZ, P0 ;  /* 0x000000ff0300720c */ /* 0x000fe200007a4270 */
[----:B------:R-:W-:Y:S01]  /*4820*/  FMUL R48, R48, R72 ;  /* 0x0000004830307220 */ /* 0x000fe20000400000 */
[----:B------:R-:W-:Y:S01]  /*4830*/  F2FP.F16.F32.PACK_AB R35, RZ, R35 ;  /* 0x00000023ff23723e */ /* 0x000fe200000000ff */
[----:B------:R-:W-:Y:S01]  /*4840*/  @P2 STG.E.U16 desc[UR36][R8.64+0x20], R34 ;  /* 0x0000202208002986 */ /* 0x000fe2000c101524 */
[----:B------:R-:W-:Y:S01]  /*4850*/  F2FP.F16.F32.PACK_AB R36, RZ, R36 ;  /* 0x00000024ff24723e */ /* 0x000fe200000000ff */
[-C--:B------:R-:W-:Y:S01]  /*4860*/  FMUL R49, R49, R72.reuse ;  /* 0x0000004831317220 */ /* 0x080fe20000400000 */
[C---:B------:R-:W-:Y:S01]  /*4870*/  ISETP.GT.AND P2, PT, R3.reuse, 0x8, P1 ;  /* 0x000000080300780c */ /* 0x040fe20000f44270 */
[----:B------:R-:W-:Y:S01]  /*4880*/  @P3 STG.E.U16 desc[UR36][R8.64+0x22], R35 ;  /* 0x0000222308003986 */ /* 0x000fe2000c101524 */
[----:B------:R-:W-:Y:S01]  /*4890*/  ISETP.GT.AND P1, PT, R4, 0x20, PT ;  /* 0x000000200400780c */ /* 0x000fe20003f24270 */
[-C--:B------:R-:W-:Y:S01]  /*48a0*/  FMUL R50, R50, R72.reuse ;  /* 0x0000004832327220 */ /* 0x080fe20000400000 */
[----:B------:R-:W-:Y:S01]  /*48b0*/  F2FP.F16.F32.PACK_AB R37, RZ, R37 ;  /* 0x00000025ff25723e */ /* 0x000fe200000000ff */
[----:B------:R-:W-:Y:S01]  /*48c0*/  @P4 STG.E.U16 desc[UR36][R6.64+0x30], R36 ;  /* 0x0000302406004986 */ /* 0x000fe2000c101524 */
[----:B------:R-:W-:Y:S01]  /*48d0*/  ISETP.GT.AND P3, PT, R3, 0x8, P0 ;  /* 0x000000080300780c */ /* 0x000fe20000764270 */
[-C--:B------:R-:W-:Y:S01]  /*48e0*/  FMUL R51, R51, R72.reuse ;  /* 0x0000004833337220 */ /* 0x080fe20000400000 */
[----:B------:R-:W-:Y:S01]  /*48f0*/  ISETP.GT.AND P0, PT, R4, 0x21, PT ;  /* 0x000000210400780c */ /* 0x000fe20003f04270 */
[----:B------:R-:W-:Y:S01]  /*4900*/  @P5 STG.E.U16 desc[UR36][R6.64+0x32], R37 ;  /* 0x0000322506005986 */ /* 0x000fe2000c101524 */
[----:B------:R-:W-:Y:S01]  /*4910*/  ISETP.GT.AND P4, PT, R3, RZ, P1 ;  /* 0x000000ff0300720c */ /* 0x000fe20000f84270 */
[----:B------:R-:W-:Y:S01]  /*4920*/  FMUL R52, R52, R72 ;  /* 0x0000004834347220 */ /* 0x000fe20000400000 */
[----:B------:R-:W-:Y:S01]  /*4930*/  F2FP.F16.F32.PACK_AB R38, RZ, R38 ;  /* 0x00000026ff26723e */ /* 0x000fe200000000ff */
[-C--:B------:R-:W-:Y:S01]  /*4940*/  FMUL R53, R53, R72.reuse ;  /* 0x0000004835357220 */ /* 0x080fe20000400000 */
        /* <DEDUP_REMOVED lines=59> */
[----:B------:R-:W-:Y:S01]  /*4d00*/  FMUL R71, R71, R72 ;  /* 0x0000004847477220 */ /* 0x000fe20000400000 */
[----:B------:R-:W-:-:S02]  /*4d10*/  ISETP.GT.AND P5, PT, R3, RZ, P0 ;  /* 0x000000ff0300720c */ /* 0x000fc400007a4270 */
[----:B------:R-:W-:Y:S01]  /*4d20*/  F2FP.F16.F32.PACK_AB R51, RZ, R51 ;  /* 0x00000033ff33723e */ /* 0x000fe200000000ff */
[----:B------:R-:W-:Y:S01]  /*4d30*/  @P2 STG.E.U16 desc[UR36][R8.64+0x60], R50 ;  /* 0x0000603208002986 */ /* 0x000fe2000c101524 */
[----:B------:R-:W-:Y:S02]  /*4d40*/  F2FP.F16.F32.PACK_AB R52, RZ, R52 ;  /* 0x00000034ff34723e */ /* 0x000fe400000000ff */
[C---:B------:R-:W-:Y:S01]  /*4d50*/  ISETP.GT.AND P2, PT, R3.reuse, 0x8, P1 ;  /* 0x000000080300780c */ /* 0x040fe20000f44270 */
[----:B------:R-:W-:Y:S01]  /*4d60*/  @P3 STG.E.U16 desc[UR36][R8.64+0x62], R51 ;  /* 0x0000623308003986 */ /* 0x000fe2000c101524 */
[----:B------:R-:W-:Y:S02]  /*4d70*/  ISETP.GT.AND P1, PT, R4, 0x40, PT ;  /* 0x000000400400780c */ /* 0x000fe40003f24270 */
[----:B------:R-:W-:Y:S01]  /*4d80*/  F2FP.F16.F32.PACK_AB R53, RZ, R53 ;  /* 0x00000035ff35723e */ /* 0x000fe200000000ff */
[----:B------:R-:W-:Y:S01]  /*4d90*/  @P4 STG.E.U16 desc[UR36][R6.64+0x70], R52 ;  /* 0x0000703406004986 */ /* 0x000fe2000c101524 */
[----:B------:R-:W-:-:S02]  /*4da0*/  ISETP.GT.AND P3, PT, R3, 0x8, P0 ;  /* 0x000000080300780c */ /* 0x000fc40000764270 */
[----:B------:R-:W-:Y:S01]  /*4db0*/  ISETP.GT.AND P0, PT, R4, 0x41, PT ;  /* 0x000000410400780c */ /* 0x000fe20003f04270 */
[----:B------:R-:W-:Y:S01]  /*4dc0*/  @P5 STG.E.U16 desc[UR36][R6.64+0x72], R53 ;  /* 0x0000723506005986 */ /* 0x000fe2000c101524 */
[C---:B------:R-:W-:Y:S02]  /*4dd0*/  ISETP.GT.AND P4, PT, R3.reuse, RZ, P1 ;  /* 0x000000ff0300720c */ /* 0x040fe40000f84270 */
[----:B------:R-:W-:Y:S02]  /*4de0*/  ISETP.GT.AND P5, PT, R3, RZ, P0 ;  /* 0x000000ff0300720c */ /* 0x000fe400007a4270 */
[----:B------:R-:W-:Y:S02]  /*4df0*/  F2FP.F16.F32.PACK_AB R54, RZ, R54 ;  /* 0x00000036ff36723e */ /* 0x000fe400000000ff */
[----:B------:R-:W-:Y:S02]  /*4e00*/  F2FP.F16.F32.PACK_AB R55, RZ, R55 ;  /* 0x00000037ff37723e */ /* 0x000fe400000000ff */
[----:B------:R-:W-:Y:S01]  /*4e10*/  F2FP.F16.F32.PACK_AB R56, RZ, R56 ;  /* 0x00000038ff38723e */ /* 0x000fe200000000ff */
[----:B------:R-:W-:Y:S01]  /*4e20*/  @P2 STG.E.U16 desc[UR36][R8.64+0x70], R54 ;  /* 0x0000703608002986 */ /* 0x000fe2000c101524 */
[----:B------:R-:W-:-:S02]  /*4e30*/  F2FP.F16.F32.PACK_AB R57, RZ, R57 ;  /* 0x00000039ff39723e */ /* 0x000fc400000000ff */
[C---:B------:R-:W-:Y:S01]  /*4e40*/  ISETP.GT.AND P1, PT, R3.reuse, 0x8, P1 ;  /* 0x000000080300780c */ /* 0x040fe20000f24270 */
[----:B------:R-:W-:Y:S01]  /*4e50*/  @P3 STG.E.U16 desc[UR36][R8.64+0x72], R55 ;  /* 0x0000723708003986 */ /* 0x000fe2000c101524 */
[C---:B------:R-:W-:Y:S02]  /*4e60*/  ISETP.GT.AND P2, PT, R3.reuse, 0x8, P0 ;  /* 0x000000080300780c */ /* 0x040fe40000744270 */
[C---:B------:R-:W-:Y:S01]  /*4e70*/  ISETP.GT.AND P0, PT, R4.reuse, 0x49, PT ;  /* 0x000000490400780c */ /* 0x040fe20003f04270 */
[----:B------:R-:W-:Y:S01]  /*4e80*/  @P4 STG.E.U16 desc[UR36][R6.64+0x80], R56 ;  /* 0x0000803806004986 */ /* 0x000fe2000c101524 */
[----:B------:R-:W-:Y:S02]  /*4e90*/  ISETP.GT.AND P4, PT, R4, 0x48, PT ;  /* 0x000000480400780c */ /* 0x000fe40003f84270 */
[----:B------:R-:W-:Y:S01]  /*4ea0*/  F2FP.F16.F32.PACK_AB R58, RZ, R58 ;  /* 0x0000003aff3a723e */ /* 0x000fe200000000ff */
[----:B------:R-:W-:Y:S01]  /*4eb0*/  @P5 STG.E.U16 desc[UR36][R6.64+0x82], R57 ;  /* 0x0000823906005986 */ /* 0x000fe2000c101524 */
[----:B------:R-:W-:-:S02]  /*4ec0*/  ISETP.GT.AND P5, PT, R3, RZ, P4 ;  /* 0x000000ff0300720c */ /* 0x000fc400027a4270 */
[C---:B------:R-:W-:Y:S01]  /*4ed0*/  ISETP.GT.AND P3, PT, R3.reuse, RZ, P0 ;  /* 0x000000ff0300720c */ /* 0x040fe20000764270 */
[----:B------:R-:W-:Y:S01]  /*4ee0*/  @P1 STG.E.U16 desc[UR36][R8.64+0x80], R58 ;  /* 0x0000803a08001986 */ /* 0x000fe2000c101524 */
[----:B------:R-:W-:Y:S02]  /*4ef0*/  F2FP.F16.F32.PACK_AB R59, RZ, R59 ;  /* 0x0000003bff3b723e */ /* 0x000fe400000000ff */
[----:B------:R-:W-:Y:S02]  /*4f00*/  F2FP.F16.F32.PACK_AB R60, RZ, R60 ;  /* 0x0000003cff3c723e */ /* 0x000fe400000000ff */
[C---:B------:R-:W-:Y:S01]  /*4f10*/  ISETP.GT.AND P4, PT, R3.reuse, 0x8, P4 ;  /* 0x000000080300780c */ /* 0x040fe20002784270 */
[----:B------:R-:W-:Y:S01]  /*4f20*/  @P2 STG.E.U16 desc[UR36][R8.64+0x82], R59 ;  /* 0x0000823b08002986 */ /* 0x000fe2000c101524 */
[----:B------:R-:W-:Y:S02]  /*4f30*/  F2FP.F16.F32.PACK_AB R61, RZ, R61 ;  /* 0x0000003dff3d723e */ /* 0x000fe400000000ff */
[----:B------:R-:W-:Y:S01]  /*4f40*/  ISETP.GT.AND P2, PT, R4, 0x51, PT ;  /* 0x000000510400780c */ /* 0x000fe20003f44270 */
[----:B------:R-:W-:Y:S01]  /*4f50*/  @P5 STG.E.U16 desc[UR36][R6.64+0x90], R60 ;  /* 0x0000903c06005986 */ /* 0x000fe2000c101524 */
[----:B------:R-:W-:-:S02]  /*4f60*/  ISETP.GT.AND P5, PT, R3, 0x8, P0 ;  /* 0x000000080300780c */ /* 0x000fc400007a4270 */
[C---:B------:R-:W-:Y:S01]  /*4f70*/  ISETP.GT.AND P1, PT, R4.reuse, 0x58, PT ;  /* 0x000000580400780c */ /* 0x040fe20003f24270 */
[----:B------:R-:W-:Y:S01]  /*4f80*/  @P3 STG.E.U16 desc[UR36][R6.64+0x92], R61 ;  /* 0x0000923d06003986 */ /* 0x000fe2000c101524 */
[C---:B------:R-:W-:Y:S02]  /*4f90*/  ISETP.GT.AND P3, PT, R4.reuse, 0x50, PT ;  /* 0x000000500400780c */ /* 0x040fe40003f64270 */
[----:B------:R-:W-:Y:S01]  /*4fa0*/  ISETP.GT.AND P0, PT, R4, 0x59, PT ;  /* 0x000000590400780c */ /* 0x000fe20003f04270 */
[----:B------:R-:W-:Y:S01]  /*4fb0*/  @P4 IMAD.MOV.U32 R4, RZ, RZ, R8 ;  /* 0x000000ffff044224 */ /* 0x000fe200078e0008 */
[----:B------:R-:W-:Y:S01]  /*4fc0*/  F2FP.F16.F32.PACK_AB R62, RZ, R62 ;  /* 0x0000003eff3e723e */ /* 0x000fe200000000ff */
[----:B------:R-:W-:Y:S01]  /*4fd0*/  @P4 IMAD.MOV.U32 R5, RZ, RZ, R9 ;  /* 0x000000ffff054224 */ /* 0x000fe200078e0009 */
[----:B------:R-:W-:Y:S02]  /*4fe0*/  F2FP.F16.F32.PACK_AB R63, RZ, R63 ;  /* 0x0000003fff3f723e */ /* 0x000fe400000000ff */
[----:B------:R-:W-:-:S02]  /*4ff0*/  F2FP.F16.F32.PACK_AB R64, RZ, R64 ;  /* 0x00000040ff40723e */ /* 0x000fc400000000ff */
[----:B------:R0:W-:Y:S01]  /*5000*/  @P4 STG.E.U16 desc[UR36][R4.64+0x90], R62 ;  /* 0x0000903e04004986 */ /* 0x0001e2000c101524 */
[C---:B------:R-:W-:Y:S02]  /*5010*/  ISETP.GT.AND P4, PT, R3.reuse, RZ, P2 ;  /* 0x000000ff0300720c */ /* 0x040fe40001784270 */
[----:B------:R-:W-:Y:S02]  /*5020*/  F2FP.F16.F32.PACK_AB R65, RZ, R65 ;  /* 0x00000041ff41723e */ /* 0x000fe400000000ff */
[----:B------:R-:W-:Y:S02]  /*5030*/  ISETP.GT.AND P2, PT, R3, 0x8, P2 ;  /* 0x000000080300780c */ /* 0x000fe40001744270 */
[----:B------:R-:W-:Y:S02]  /*5040*/  F2FP.F16.F32.PACK_AB R66, RZ, R66 ;  /* 0x00000042ff42723e */ /* 0x000fe400000000ff */
[----:B------:R-:W-:Y:S02]  /*5050*/  F2FP.F16.F32.PACK_AB R67, RZ, R67 ;  /* 0x00000043ff43723e */ /* 0x000fe400000000ff */
[----:B------:R-:W-:Y:S01]  /*5060*/  F2FP.F16.F32.PACK_AB R68, RZ, R68 ;  /* 0x00000044ff44723e */ /* 0x000fe200000000ff */
[----:B0-----:R-:W-:Y:S01]  /*5070*/  @P5 IMAD.MOV.U32 R4, RZ, RZ, R8 ;  /* 0x000000ffff045224 */ /* 0x001fe200078e0008 */
[----:B------:R-:W-:Y:S01]  /*5080*/  F2FP.F16.F32.PACK_AB R69, RZ, R69 ;  /* 0x00000045ff45723e */ /* 0x000fe200000000ff */
[----:B------:R-:W-:Y:S01]  /*5090*/  @P5 IMAD.MOV.U32 R5, RZ, RZ, R9 ;  /* 0x000000ffff055224 */ /* 0x000fe200078e0009 */
[----:B------:R-:W-:-:S02]  /*50a0*/  F2FP.F16.F32.PACK_AB R70, RZ, R70 ;  /* 0x00000046ff46723e */ /* 0x000fc400000000ff */
[----:B------:R-:W-:Y:S02]  /*50b0*/  F2FP.F16.F32.PACK_AB R71, RZ, R71 ;  /* 0x00000047ff47723e */ /* 0x000fe400000000ff */
[----:B------:R0:W-:Y:S01]  /*50c0*/  @P5 STG.E.U16 desc[UR36][R4.64+0x92], R63 ;  /* 0x0000923f04005986 */ /* 0x0001e2000c101524 */
[C---:B------:R-:W-:Y:S02]  /*50d0*/  ISETP.GT.AND P5, PT, R3.reuse, RZ, P3 ;  /* 0x000000ff0300720c */ /* 0x040fe40001fa4270 */
[----:B------:R-:W-:-:S11]  /*50e0*/  ISETP.GT.AND P3, PT, R3, 0x8, P3 ;  /* 0x000000080300780c */ /* 0x000fd60001f64270 */
[----:B0-----:R-:W-:Y:S02]  /*50f0*/  @P5 IMAD.MOV.U32 R4, RZ, RZ, R6 ;  /* 0x000000ffff045224 */ /* 0x001fe400078e0006 */
[----:B------:R-:W-:-:S05]  /*5100*/  @P5 IMAD.MOV.U32 R5, RZ, RZ, R7 ;  /* 0x000000ffff055224 */ /* 0x000fca00078e0007 */
[----:B------:R0:W-:Y:S01]  /*5110*/  @P5 STG.E.U16 desc[UR36][R4.64+0xa0], R64 ;  /* 0x0000a04004005986 */ /* 0x0001e2000c101524 */
[C---:B------:R-:W-:Y:S02]  /*5120*/  ISETP.GT.AND P5, PT, R3.reuse, RZ, P0 ;  /* 0x000000ff0300720c */ /* 0x040fe400007a4270 */
[----:B------:R-:W-:Y:S01]  /*5130*/  ISETP.GT.AND P0, PT, R3, 0x8, P0 ;  /* 0x000000080300780c */ /* 0x000fe20000704270 */
[----:B0-----:R-:W-:Y:S02]  /*5140*/  @P4 IMAD.MOV.U32 R4, RZ, RZ, R6 ;  /* 0x000000ffff044224 */ /* 0x001fe400078e0006 */
[----:B------:R-:W-:-:S05]  /*5150*/  @P4 IMAD.MOV.U32 R5, RZ, RZ, R7 ;  /* 0x000000ffff054224 */ /* 0x000fca00078e0007 */
[----:B------:R0:W-:Y:S01]  /*5160*/  @P4 STG.E.U16 desc[UR36][R4.64+0xa2], R65 ;  /* 0x0000a24104004986 */ /* 0x0001e2000c101524 */
[C---:B------:R-:W-:Y:S02]  /*5170*/  ISETP.GT.AND P4, PT, R3.reuse, RZ, P1 ;  /* 0x000000ff0300720c */ /* 0x040fe40000f84270 */
[----:B------:R-:W-:Y:S01]  /*5180*/  ISETP.GT.AND P1, PT, R3, 0x8, P1 ;  /* 0x000000080300780c */ /* 0x000fe20000f24270 */
[----:B0-----:R-:W-:Y:S02]  /*5190*/  @P3 IMAD.MOV.U32 R4, RZ, RZ, R8 ;  /* 0x000000ffff043224 */ /* 0x001fe400078e0008 */
[----:B------:R-:W-:-:S05]  /*51a0*/  @P3 IMAD.MOV.U32 R5, RZ, RZ, R9 ;  /* 0x000000ffff053224 */ /* 0x000fca00078e0009 */
[----:B------:R0:W-:Y:S02]  /*51b0*/  @P3 STG.E.U16 desc[UR36][R4.64+0xa0], R66 ;  /* 0x0000a04204003986 */ /* 0x0001e4000c101524 */
[----:B0-----:R-:W-:Y:S02]  /*51c0*/  @P2 IMAD.MOV.U32 R4, RZ, RZ, R8 ;  /* 0x000000ffff042224 */ /* 0x001fe400078e0008 */
[----:B------:R-:W-:-:S05]  /*51d0*/  @P2 IMAD.MOV.U32 R5, RZ, RZ, R9 ;  /* 0x000000ffff052224 */ /* 0x000fca00078e0009 */
[----:B------:R0:W-:Y:S02]  /*51e0*/  @P2 STG.E.U16 desc[UR36][R4.64+0xa2], R67 ;  /* 0x0000a24304002986 */ /* 0x0001e4000c101524 */
[----:B0-----:R-:W-:Y:S02]  /*51f0*/  @P4 IMAD.MOV.U32 R4, RZ, RZ, R6 ;  /* 0x000000ffff044224 */ /* 0x001fe400078e0006 */
[----:B------:R-:W-:-:S05]  /*5200*/  @P4 IMAD.MOV.U32 R5, RZ, RZ, R7 ;  /* 0x000000ffff054224 */ /* 0x000fca00078e0007 */
[----:B------:R0:W-:Y:S04]  /*5210*/  @P4 STG.E.U16 desc[UR36][R4.64+0xb0], R68 ;  /* 0x0000b04404004986 */ /* 0x0001e8000c101524 */
[----:B------:R1:W-:Y:S01]  /*5220*/  @P5 STG.E.U16 desc[UR36][R6.64+0xb2], R69 ;  /* 0x0000b24506005986 */ /* 0x0003e2000c101524 */
[----:B0-----:R-:W-:Y:S02]  /*5230*/  @P1 IMAD.MOV.U32 R4, RZ, RZ, R8 ;  /* 0x000000ffff041224 */ /* 0x001fe400078e0008 */
[----:B------:R-:W-:-:S05]  /*5240*/  @P1 IMAD.MOV.U32 R5, RZ, RZ, R9 ;  /* 0x000000ffff051224 */ /* 0x000fca00078e0009 */
[----:B------:R1:W-:Y:S04]  /*5250*/  @P1 STG.E.U16 desc[UR36][R4.64+0xb0], R70 ;  /* 0x0000b04604001986 */ /* 0x0003e8000c101524 */
[----:B------:R1:W-:Y:S02]  /*5260*/  @P0 STG.E.U16 desc[UR36][R8.64+0xb2], R71 ;  /* 0x0000b24708000986 */ /* 0x0003e4000c101524 */
.L_x_129:
[----:B------:R-:W-:Y:S05]  /*5270*/  BSYNC B0 ;  /* 0x0000000000007941 */ /* 0x000fea0003800000 */
.L_x_35:
[----:B------:R-:W-:Y:S01]  /*5280*/  ULDC UR4, c[0x0][0xc] ;  /* 0x0000030000047ab9 */ /* 0x000fe20000000800 */
[----:B------:R-:W-:Y:S01]  /*5290*/  ULDC UR5, c[0x0][0x10] ;  /* 0x0000040000057ab9 */ /* 0x000fe20000000800 */
[----:B------:R-:W4:Y:S01]  /*52a0*/  LDC R3, c[0x0][0x14] ;  /* 0x00000500ff037b82 */ /* 0x000f220000000800 */
[----:B------:R-:W-:Y:S01]  /*52b0*/  UIMAD.WIDE.U32 UR4, UR4, UR5, URZ ;  /* 0x00000005040472a5 */ /* 0x000fe2000f8e003f */
[----:B------:R-:W-:Y:S02]  /*52c0*/  IMAD.MOV.U32 R77, RZ, RZ, -0x1 ;  /* 0xffffffffff4d7424 */ /* 0x000fe400078e00ff */
[----:B------:R-:W-:-:S03]  /*52d0*/  IMAD.MOV.U32 R75, RZ, RZ, -0x1 ;  /* 0xffffffffff4b7424 */ /* 0x000fc600078e00ff */
[----:B----4-:R-:W-:-:S04]  /*52e0*/  IMAD.WIDE.U32 R16, R3, UR4, R16 ;  /* 0x0000000403107c25 */ /* 0x010fc8000f8e0010 */
[----:B------:R-:W-:Y:S01]  /*52f0*/  IMAD R3, R3, UR5, RZ ;  /* 0x0000000503037c24 */ /* 0x000fe2000f8e02ff */
[----:B------:R-:W-:Y:S02]  /*5300*/  ULDC.64 UR4, c[0x0][0x650] ;  /* 0x0001940000047ab9 */ /* 0x000fe40000000a00 */
[----:B------:R-:W-:Y:S01]  /*5310*/  ISETP.GE.U32.AND P0, PT, R16, UR4, PT ;  /* 0x0000000410007c0c */ /* 0x000fe2000bf06070 */
[--C-:B------:R-:W-:Y:S01]  /*5320*/  IMAD.IADD R17, R17, 0x1, R3.reuse ;  /* 0x0000000111117824 */ /* 0x100fe200078e0203 */
[----:B------:R-:W-:-:S04]  /*5330*/  PRMT R3, RZ, 0x7610, R3 ;  /* 0x00007610ff037816 */ /* 0x000fc80000000003 */
[----:B------:R-:W-:-:S13]  /*5340*/  ISETP.GE.U32.AND.EX P0, PT, R17, UR5, PT, P0 ;  /* 0x0000000511007c0c */ /* 0x000fda000bf06100 */
[----:B------:R-:W-:Y:S05]  /*5350*/  @P0 BRA `(.L_x_130) ;  /* 0x0000000400640947 */ /* 0x000fea0003800000 */
[----:B---3--:R-:W3:Y:S01]  /*5360*/  S2R R12, SR_CTAID.X ;  /* 0x00000000000c7919 */ /* 0x008ee20000002500 */
[----:B------:R-:W4:Y:S01]  /*5370*/  LDC.64 R10, c[0x0][0x628] ;  /* 0x00018a00ff0a7b82 */ /* 0x000f220000000a00 */
[----:B------:R-:W-:Y:S01]  /*5380*/  ULDC UR4, c[0x0][0x150] ;  /* 0x0000540000047ab9 */ /* 0x000fe20000000800 */
[----:B-12---:R-:W-:Y:S01]  /*5390*/  IMAD.MOV.U32 R8, RZ, RZ, R16 ;  /* 0x000000ffff087224 */ /* 0x006fe200078e0010 */
[----:B-----5:R-:W1:Y:S01]  /*53a0*/  S2R R24, SR_CTAID.Y ;  /* 0x0000000000187919 */ /* 0x020e620000002600 */
[----:B------:R-:W-:-:S04]  /*53b0*/  IMAD.MOV.U32 R9, RZ, RZ, R17 ;  /* 0x000000ffff097224 */ /* 0x000fc800078e0011 */
[----:B------:R-:W2:Y:S08]  /*53c0*/  LDC R21, c[0x0][0x144] ;  /* 0x00005100ff157b82 */ /* 0x000eb00000000800 */
[----:B------:R-:W0:Y:S08]  /*53d0*/  LDC R0, c[0x0][0x630] ;  /* 0x00018c00ff007b82 */ /* 0x000e300000000800 */
[----:B------:R-:W0:Y:S01]  /*53e0*/  LDC.64 R14, c[0x0][0x620] ;  /* 0x00018800ff0e7b82 */ /* 0x000e220000000a00 */
[----:B----4-:R-:W-:-:S04]  /*53f0*/  ISETP.NE.U32.AND P0, PT, R10, RZ, PT ;  /* 0x000000ff0a00720c */ /* 0x010fc80003f05070 */
[----:B------:R-:W-:Y:S02]  /*5400*/  ISETP.NE.AND.EX P0, PT, R11, RZ, PT, P0 ;  /* 0x000000ff0b00720c */ /* 0x000fe40003f05300 */
[----:B---3--:R-:W-:-:S05]  /*5410*/  I2FP.F32.U32 R3, R12 ;  /* 0x0000000c00037245 */ /* 0x008fca0000201000 */
[----:B------:R-:W-:-:S04]  /*5420*/  FMUL R3, R3, UR4 ;  /* 0x0000000403037c20 */ /* 0x000fc80008400000 */
[----:B------:R3:W4:Y:S02]  /*5430*/  F2I.U32.TRUNC.NTZ R20, R3 ;  /* 0x0000000300147305 */ /* 0x000724000020f000 */
[----:B-12---:R-:W-:Y:S05]  /*5440*/  @!P0 BRA `(.L_x_131) ;  /* 0x0000000000288947 */ /* 0x006fea0003800000 */
[----:B---3--:R-:W1:Y:S02]  /*5450*/  LDC R3, c[0x0][0x634] ;  /* 0x00018d00ff037b82 */ /* 0x008e640000000800 */
[----:B-1----:R-:W-:-:S05]  /*5460*/  IADD3 R3, P0, R16, R3, RZ ;  /* 0x0000000310037210 */ /* 0x002fca0007f1e0ff */
[----:B------:R-:W-:-:S04]  /*5470*/  IMAD.X R13, RZ, RZ, R17, P0 ;  /* 0x000000ffff0d7224 */ /* 0x000fc800000e0611 */
[----:B0-----:R-:W-:-:S04]  /*5480*/  IMAD.WIDE.U32 R4, R13, R10, RZ ;  /* 0x0000000a0d047225 */ /* 0x001fc800078e00ff */
[----:B------:R-:W-:-:S04]  /*5490*/  IMAD.WIDE.U32 R6, P0, R3, R11, R4 ;  /* 0x0000000b03067225 */ /* 0x000fc80007800004 */
[----:B------:R-:W-:-:S04]  /*54a0*/  IMAD.WIDE.U32 R4, R3, R10, RZ ;  /* 0x0000000a03047225 */ /* 0x000fc800078e00ff */
[----:B------:R-:W-:Y:S01]  /*54b0*/  IMAD.X R9, RZ, RZ, RZ, P0 ;  /* 0x000000ffff097224 */ /* 0x000fe200000e06ff */
[----:B------:R-:W-:Y:S01]  /*54c0*/  IADD3 RZ, P0, R5, R6, RZ ;  /* 0x0000000605ff7210 */ /* 0x000fe20007f1e0ff */
[----:B------:R-:W-:-:S04]  /*54d0*/  IMAD.MOV.U32 R8, RZ, RZ, R7 ;  /* 0x000000ffff087224 */ /* 0x000fc800078e0007 */
[----:B------:R-:W-:-:S08]  /*54e0*/  IMAD.WIDE.U32.X R8, R13, R11, R8, P0 ;  /* 0x0000000b0d087225 */ /* 0x000fd000000e0408 */
.L_x_131:
[----:B------:R-:W1:Y:S01]  /*54f0*/  LDC.64 R28, c[0x0][0x640] ;  /* 0x00019000ff1c7b82 */ /* 0x000e620000000a00 */
[-CC-:B0-----:R-:W-:Y:S01]  /*5500*/  SHF.R.U64 R75, R8, R0.reuse, R9.reuse ;  /* 0x00000000084b7219 */ /* 0x181fe20000001209 */
[----:B----4-:R-:W-:Y:S01]  /*5510*/  IMAD.MOV R20, RZ, RZ, -R20 ;  /* 0x000000ffff147224 */ /* 0x010fe200078e0a14 */
[----:B------:R-:W-:Y:S01]  /*5520*/  SHF.R.U32.HI R0, RZ, R0, R9 ;  /* 0x00000000ff007219 */ /* 0x000fe20000011609 */
[----:B------:R-:W-:Y:S01]  /*5530*/  ULDC UR4, c[0x0][0x154] ;  /* 0x0000550000047ab9 */ /* 0x000fe20000000800 */
[----:B---3--:R-:W-:Y:S01]  /*5540*/  IADD3 R3, P0, RZ, -R75, RZ ;  /* 0x8000004bff037210 */ /* 0x008fe20007f1e0ff */
[----:B------:R-:W-:Y:S02]  /*5550*/  IMAD R21, R21, R20, R12 ;  /* 0x0000001415157224 */ /* 0x000fe400078e020c */
[----:B------:R-:W0:Y:S01]  /*5560*/  LDC R6, c[0x0][0x618] ;  /* 0x00018600ff067b82 */ /* 0x000e220000000800 */
[----:B------:R-:W-:Y:S02]  /*5570*/  IMAD.MOV.U32 R7, RZ, RZ, 0x1 ;  /* 0x00000001ff077424 */ /* 0x000fe400078e00ff */
[----:B------:R-:W-:-:S04]  /*5580*/  IMAD.X R5, RZ, RZ, ~R0, P0 ;  /* 0x000000ffff057224 */ /* 0x000fc800000e0e00 */
[-C--:B------:R-:W-:Y:S01]  /*5590*/  IMAD R0, R5, R14.reuse, RZ ;  /* 0x0000000e05007224 */ /* 0x080fe200078e02ff */
[----:B------:R-:W2:Y:S01]  /*55a0*/  LDC R8, c[0x0][0x608] ;  /* 0x00018200ff087b82 */ /* 0x000ea20000000800 */
[----:B------:R-:W-:-:S04]  /*55b0*/  IMAD.WIDE.U32 R4, R3, R14, R16 ;  /* 0x0000000e03047225 */ /* 0x000fc800078e0010 */
[----:B------:R-:W-:Y:S01]  /*55c0*/  IMAD R3, R3, R15, R0 ;  /* 0x0000000f03037224 */ /* 0x000fe200078e0200 */
[----:B------:R-:W-:Y:S02]  /*55d0*/  I2FP.F32.U32 R0, R24 ;  /* 0x0000001800007245 */ /* 0x000fe40000201000 */
[----:B------:R-:W3:Y:S01]  /*55e0*/  LDC R26, c[0x0][0x658] ;  /* 0x00019600ff1a7b82 */ /* 0x000ee20000000800 */
[----:B------:R-:W-:Y:S01]  /*55f0*/  IMAD.IADD R3, R5, 0x1, R3 ;  /* 0x0000000105037824 */ /* 0x000fe200078e0203 */
[----:B-1----:R-:W-:Y:S01]  /*5600*/  ISETP.NE.U32.AND P0, PT, R28, RZ, PT ;  /* 0x000000ff1c00720c */ /* 0x002fe20003f05070 */
[----:B------:R-:W-:Y:S01]  /*5610*/  FMUL R0, R0, UR4 ;  /* 0x0000000400007c20 */ /* 0x000fe20008400000 */
[----:B------:R-:W-:Y:S02]  /*5620*/  IMAD.MOV.U32 R5, RZ, RZ, -0x1 ;  /* 0xffffffffff057424 */ /* 0x000fe400078e00ff */
[----:B------:R-:W-:Y:S01]  /*5630*/  ISETP.NE.AND.EX P0, PT, R29, RZ, PT, P0 ;  /* 0x000000ff1d00720c */ /* 0x000fe20003f05300 */
[----:B------:R1:W4:Y:S01]  /*5640*/  F2I.U32.TRUNC.NTZ R13, R0 ;  /* 0x00000000000d7305 */ /* 0x000322000020f000 */
[----:B------:R-:W1:Y:S01]  /*5650*/  LDC R15, c[0x0][0x148] ;  /* 0x00005200ff0f7b82 */ /* 0x000e620000000800 */
[----:B0-----:R-:W-:-:S02]  /*5660*/  SHF.R.U64 R12, R4, R6, R3 ;  /* 0x00000006040c7219 */ /* 0x001fc40000001203 */
[----:B------:R-:W-:-:S05]  /*5670*/  SHF.R.U32.HI R3, RZ, R6, R3 ;  /* 0x00000006ff037219 */ /* 0x000fca0000011603 */
[----:B------:R-:W0:Y:S01]  /*5680*/  LDC R20, c[0x0][0x600] ;  /* 0x00018000ff147b82 */ /* 0x000e220000000800 */
[-CC-:B--2---:R-:W-:Y:S02]  /*5690*/  SHF.R.U64 R10, R12, R8.reuse, R3.reuse ;  /* 0x000000080c0a7219 */ /* 0x184fe40000001203 */
[----:B------:R-:W-:-:S05]  /*56a0*/  SHF.R.U32.HI R3, RZ, R8, R3 ;  /* 0x00000008ff037219 */ /* 0x000fca0000011603 */
[----:B------:R-:W2:Y:S01]  /*56b0*/  LDC R27, c[0x0][0x648] ;  /* 0x00019200ff1b7b82 */ /* 0x000ea20000000800 */
[-C--:B---3--:R-:W-:Y:S02]  /*56c0*/  SHF.L.U32 R4, R5, R26.reuse, RZ ;  /* 0x0000001a05047219 */ /* 0x088fe400000006ff */
[-CC-:B------:R-:W-:Y:S02]  /*56d0*/  SHF.R.U64 R14, R10, R26.reuse, R3.reuse ;  /* 0x0000001a0a0e7219 */ /* 0x180fe40000001203 */
[----:B------:R-:W-:Y:S02]  /*56e0*/  SHF.R.U32.HI R5, RZ, R26, R3 ;  /* 0x0000001aff057219 */ /* 0x000fe40000011603 */
[----:B------:R-:W-:Y:S01]  /*56f0*/  LOP3.LUT R25, RZ, R4, RZ, 0x33, !PT ;  /* 0x00000004ff197212 */ /* 0x000fe200078e33ff */
[----:B------:R-:W3:Y:S01]  /*5700*/  LDC R30, c[0x0][0x638] ;  /* 0x00018e00ff1e7b82 */ /* 0x000ee20000000800 */
[----:B------:R-:W-:Y:S01]  /*5710*/  SHF.L.U32 R26, R7, R26, RZ ;  /* 0x0000001a071a7219 */ /* 0x000fe200000006ff */
[----:B------:R-:W-:-:S06]  /*5720*/  IMAD.MOV.U32 R4, RZ, RZ, R14 ;  /* 0x000000ffff047224 */ /* 0x000fcc00078e000e */
[----:B------:R-:W0:Y:S01]  /*5730*/  LDC R31, c[0x0][0x610] ;  /* 0x00018400ff1f7b82 */ /* 0x000e220000000800 */
[----:B----4-:R-:W-:Y:S05]  /*5740*/  @!P0 BRA `(.L_x_132) ;  /* 0x0000000000288947 */ /* 0x010fea0003800000 */
        /* <DEDUP_REMOVED lines=10> */
.L_x_132:
[----:B------:R-:W-:Y:S01]  /*57f0*/  ISETP.NE.AND P0, PT, R2, 0x1, PT ;  /* 0x000000010200780c */ /* 0x000fe20003f05270 */
[----:B0-----:R-:W-:Y:S01]  /*5800*/  VIADD R7, R20, 0xffffffff ;  /* 0xffffffff14077836 */ /* 0x001fe20000000000 */
[----:B-12---:R-:W-:Y:S01]  /*5810*/  SHF.R.U64 R0, R4, R27, R5 ;  /* 0x0000001b04007219 */ /* 0x006fe20000001205 */
[----:B------:R-:W-:Y:S01]  /*5820*/  IMAD.MOV R13, RZ, RZ, -R13 ;  /* 0x000000ffff0d7224 */ /* 0x000fe200078e0a0d */
[----:B------:R-:W-:Y:S01]  /*5830*/  LOP3.LUT R5, R10, R25, RZ, 0xc0, !PT ;  /* 0x000000190a057212 */ /* 0x000fe200078ec0ff */
[----:B------:R-:W-:Y:S01]  /*5840*/  IMAD.MOV.U32 R4, RZ, RZ, 0x1 ;  /* 0x00000001ff047424 */ /* 0x000fe200078e00ff */
[----:B------:R-:W-:Y:S01]  /*5850*/  LOP3.LUT R12, R12, R7, RZ, 0xc0, !PT ;  /* 0x000000070c0c7212 */ /* 0x000fe200078ec0ff */
[----:B------:R-:W-:Y:S02]  /*5860*/  IMAD.MOV R3, RZ, RZ, -R0 ;  /* 0x000000ffff037224 */ /* 0x000fe400078e0a00 */
[----:B------:R-:W-:Y:S02]  /*5870*/  IMAD R0, R26, R0, R5 ;  /* 0x000000001a007224 */ /* 0x000fe400078e0205 */
[----:B---3--:R-:W-:-:S02]  /*5880*/  IMAD R3, R3, R30, R14 ;  /* 0x0000001e03037224 */ /* 0x008fc400078e020e */
[----:B------:R-:W-:Y:S02]  /*5890*/  @P0 IMAD R21, R15, R13, R24 ;  /* 0x0000000d0f150224 */ /* 0x000fe400078e0218 */
[----:B------:R-:W-:Y:S01]  /*58a0*/  IMAD R5, R3, R20, R12 ;  /* 0x0000001403057224 */ /* 0x000fe200078e020c */
[----:B------:R-:W-:Y:S01]  /*58b0*/  PRMT R3, R4, 0x7610, R3 ;  /* 0x0000761004037816 */ /* 0x000fe20000000003 */
[----:B------:R-:W-:-:S05]  /*58c0*/  IMAD R0, R0, R31, R21 ;  /* 0x0000001f00007224 */ /* 0x000fca00078e0215 */
[----:B------:R-:W-:Y:S02]  /*58d0*/  SEL R77, R5, R0, !P0 ;  /* 0x00000000054d7207 */ /* 0x000fe40004000000 */
[----:B------:R-:W-:-:S07]  /*58e0*/  SEL R0, R0, R5, !P0 ;  /* 0x0000000500007207 */ /* 0x000fce0004000000 */
.L_x_130:
[----:B------:R-:W-:Y:S01]  /*58f0*/  LOP3.LUT P0, RZ, R3, 0xff, RZ, 0xc0, !PT ;  /* 0x000000ff03ff7812 */ /* 0x000fe2000780c0ff */
[----:B------:R-:W-:-:S12]  /*5900*/  IMAD.MOV.U32 R76, RZ, RZ, R0 ;  /* 0x000000ffff4c7224 */ /* 0x000fd800078e0000 */
[----:B------:R-:W-:Y:S05]  /*5910*/  @P0 BRA `(.L_x_133) ;  /* 0xffffffbc00200947 */ /* 0x000fea000383ffff */
[----:B------:R-:W-:Y:S05]  /*5920*/  EXIT ;  /* 0x000000000000794d */ /* 0x000fea0003800000 */
.L_x_8:
[----:B0-----:R-:W-:Y:S01]  /*5930*/  ULDC.64 UR4, c[0x0][0x650] ;  /* 0x0001940000047ab9 */ /* 0x001fe20000000a00 */
        /* <DEDUP_REMOVED lines=25> */
.L_x_135:
[----:B------:R-:W0:Y:S01]  /*5ad0*/  LDC.64 R28, c[0x0][0x640] ;  /* 0x00019000ff1c7b82 */ /* 0x000e220000000a00 */
[-CC-:B------:R-:W-:Y:S01]  /*5ae0*/  SHF.R.U64 R22, R12, R6.reuse, R13.reuse ;  /* 0x000000060c167219 */ /* 0x180fe2000000120d */
[----:B------:R-:W-:Y:S01]  /*5af0*/  IMAD.MOV.U32 R30, RZ, RZ, 0x1 ;  /* 0x00000001ff1e7424 */ /* 0x000fe200078e00ff */
[----:B------:R-:W-:Y:S02]  /*5b00*/  SHF.R.U32.HI R6, RZ, R6, R13 ;  /* 0x00000006ff067219 */ /* 0x000fe4000001160d */
        /* <DEDUP_REMOVED lines=8> */
[----:B------:R-:W-:Y:S01]  /*5b90*/  IMAD.IADD R9, R9, 0x1, R11 ;  /* 0x0000000109097824 */ /* 0x000fe200078e020b */
[----:B0-----:R-:W-:-:S04]  /*5ba0*/  ISETP.NE.U32.AND P0, PT, R28, RZ, PT ;  /* 0x000000ff1c00720c */ /* 0x001fc80003f05070 */
[----:B------:R-:W-:Y:S02]  /*5bb0*/  ISETP.NE.AND.EX P0, PT, R29, RZ, PT, P0 ;  /* 0x000000ff1d00720c */ /* 0x000fe40003f05300 */
[----:B------:R-:W0:Y:S01]  /*5bc0*/  LDC R20, c[0x0][0x600] ;  /* 0x00018000ff147b82 */ /* 0x000e220000000800 */
[-CC-:B-1----:R-:W-:Y:S01]  /*5bd0*/  SHF.R.U64 R14, R8, R10.reuse, R9.reuse ;  /* 0x0000000a080e7219 */ /* 0x182fe20000001209 */
[----:B------:R-:W-:Y:S01]  /*5be0*/  IMAD.MOV.U32 R8, RZ, RZ, -0x1 ;  /* 0xffffffffff087424 */ /* 0x000fe200078e00ff */
[----:B------:R-:W-:-:S05]  /*5bf0*/  SHF.R.U32.HI R9, RZ, R10, R9 ;  /* 0x0000000aff097219 */ /* 0x000fca0000011609 */
[----:B------:R-:W1:Y:S01]  /*5c00*/  LDC R24, c[0x0][0x648] ;  /* 0x00019200ff187b82 */ /* 0x000e620000000800 */
[-CC-:B--2---:R-:W-:Y:S02]  /*5c10*/  SHF.R.U64 R23, R14, R12.reuse, R9.reuse ;  /* 0x0000000c0e177219 */ /* 0x184fe40000001209 */
[----:B------:R-:W-:-:S05]  /*5c20*/  SHF.R.U32.HI R6, RZ, R12, R9 ;  /* 0x0000000cff067219 */ /* 0x000fca0000011609 */
[----:B------:R-:W2:Y:S01]  /*5c30*/  LDC R26, c[0x0][0x638] ;  /* 0x00018e00ff1a7b82 */ /* 0x000ea20000000800 */
[-C--:B---3--:R-:W-:Y:S02]  /*5c40*/  SHF.L.U32 R8, R8, R27.reuse, RZ ;  /* 0x0000001b08087219 */ /* 0x088fe400000006ff */
[-CC-:B------:R-:W-:Y:S02]  /*5c50*/  SHF.R.U64 R25, R23, R27.reuse, R6.reuse ;  /* 0x0000001b17197219 */ /* 0x180fe40000001206 */
[----:B------:R-:W-:Y:S02]  /*5c60*/  LOP3.LUT R32, RZ, R8, RZ, 0x33, !PT ;  /* 0x00000008ff207212 */ /* 0x000fe400078e33ff */
[----:B------:R-:W-:Y:S01]  /*5c70*/  SHF.R.U32.HI R9, RZ, R27, R6 ;  /* 0x0000001bff097219 */ /* 0x000fe20000011606 */
[----:B------:R-:W3:Y:S01]  /*5c80*/  LDC R31, c[0x0][0x610] ;  /* 0x00018400ff1f7b82 */ /* 0x000ee20000000800 */
[----:B------:R-:W-:Y:S01]  /*5c90*/  IMAD.MOV.U32 R8, RZ, RZ, R25 ;  /* 0x000000ffff087224 */ /* 0x000fe200078e0019 */
[----:B------:R-:W-:Y:S06]  /*5ca0*/  @!P0 BRA `(.L_x_136) ;  /* 0x0000000000288947 */ /* 0x000fec0003800000 */
        /* <DEDUP_REMOVED lines=10> */
.L_x_136:
[----:B------:R-:W-:Y:S02]  /*5d50*/  ISETP.NE.AND P0, PT, R2, 0x1, PT ;  /* 0x000000010200780c */ /* 0x000fe40003f05270 */
[----:B-1----:R-:W-:Y:S01]  /*5d60*/  SHF.R.U64 R6, R8, R24, R9 ;  /* 0x0000001808067219 */ /* 0x002fe20000001209 */
[----:B0-----:R-:W-:Y:S01]  /*5d70*/  VIADD R9, R20, 0xffffffff ;  /* 0xffffffff14097836 */ /* 0x001fe20000000000 */
[----:B------:R-:W-:Y:S02]  /*5d80*/  SHF.L.U32 R30, R30, R27, RZ ;  /* 0x0000001b1e1e7219 */ /* 0x000fe400000006ff */
[----:B------:R-:W-:Y:S01]  /*5d90*/  LOP3.LUT R5, R23, R32, RZ, 0xc0, !PT ;  /* 0x0000002017057212 */ /* 0x000fe200078ec0ff */
[----:B------:R-:W-:-:S04]  /*5da0*/  IMAD.MOV R8, RZ, RZ, -R6 ;  /* 0x000000ffff087224 */ /* 0x000fc800078e0a06 */
[----:B------:R-:W-:Y:S01]  /*5db0*/  IMAD R6, R30, R6, R5 ;  /* 0x000000061e067224 */ /* 0x000fe200078e0205 */
[----:B------:R-:W-:Y:S01]  /*5dc0*/  LOP3.LUT R5, R14, R9, RZ, 0xc0, !PT ;  /* 0x000000090e057212 */ /* 0x000fe200078ec0ff */
[----:B------:R-:W-:Y:S02]  /*5dd0*/  @P0 IMAD R3, R7, R21, R4 ;  /* 0x0000001507030224 */ /* 0x000fe400078e0204 */
[----:B--2---:R-:W-:Y:S02]  /*5de0*/  IMAD R4, R8, R26, R25 ;  /* 0x0000001a08047224 */ /* 0x004fe400078e0219 */
[----:B---3--:R-:W-:Y:S02]  /*5df0*/  IMAD R3, R6, R31, R3 ;  /* 0x0000001f06037224 */ /* 0x008fe400078e0203 */
[----:B------:R-:W-:Y:S02]  /*5e00*/  IMAD R4, R4, R20, R5 ;  /* 0x0000001404047224 */ /* 0x000fe400078e0205 */
[----:B------:R-:W-:-:S02]  /*5e10*/  IMAD.MOV.U32 R8, RZ, RZ, 0x1 ;  /* 0x00000001ff087424 */ /* 0x000fc400078e00ff */
[----:B------:R-:W-:Y:S01]  /*5e20*/  IMAD.MOV.U32 R6, RZ, RZ, R22 ;  /* 0x000000ffff067224 */ /* 0x000fe200078e0016 */
[----:B------:R-:W-:Y:S02]  /*5e30*/  SEL R20, R4, R3, !P0 ;  /* 0x0000000304147207 */ /* 0x000fe40004000000 */
[----:B------:R-:W-:-:S07]  /*5e40*/  SEL R13, R3, R4, !P0 ;  /* 0x00000004030d7207 */ /* 0x000fce0004000000 */
.L_x_134:
[----:B------:R-:W-:-:S08]  /*5e50*/  NOP ;  /* 0x0000000000007918 */ /* 0x000fd00000000000 */
[----:B------:R-:W0:-:S00]  /*5e60*/  USETMAXREG.DEALLOC.CTAPOOL 0x28 ;  /* 0x00000028000079c8 */ /* 0x000e0000080e0500 */
[----:B0-----:R-:W-:-:S13]  /*5e70*/  ISETP.NE.AND P0, PT, R0, RZ, PT ;  /* 0x000000ff0000720c */ /* 0x001fda0003f05270 */
[----:B------:R-:W-:Y:S05]  /*5e80*/  @P0 EXIT ;  /* 0x000000000000094d */ /* 0x000fea0003800000 */
[----:B------:R-:W-:Y:S01]  /*5e90*/  LOP3.LUT P0, RZ, R8, 0xff, RZ, 0xc0, !PT ;  /* 0x000000ff08ff7812 */ /* 0x000fe2000780c0ff */
[----:B------:R-:W-:Y:S02]  /*5ea0*/  IMAD.MOV.U32 R0, RZ, RZ, 0x1 ;  /* 0x00000001ff007424 */ /* 0x000fe400078e00ff */
[----:B------:R-:W-:-:S10]  /*5eb0*/  IMAD.MOV.U32 R3, RZ, RZ, RZ ;  /* 0x000000ffff037224 */ /* 0x000fd400078e00ff */
[----:B------:R-:W-:Y:S05]  /*5ec0*/  @!P0 BRA `(.L_x_137) ;  /* 0x0000000c00408947 */ /* 0x000fea0003800000 */
[----:B------:R-:W0:Y:S01]  /*5ed0*/  LDC R0, c[0x0][0x28c] ;  /* 0x0000a300ff007b82 */ /* 0x000e220000000800 */
[----:B------:R-:W1:Y:S01]  /*5ee0*/  S2R R9, SR_CgaCtaId ;  /* 0x0000000000097919 */ /* 0x000e620000008800 */
[----:B------:R-:W-:Y:S01]  /*5ef0*/  ULDC UR5, c[0x0][0x600] ;  /* 0x0001800000057ab9 */ /* 0x000fe20000000800 */
[----:B------:R-:W-:Y:S01]  /*5f00*/  ULDC UR4, c[0x0][0xc] ;  /* 0x0000030000047ab9 */ /* 0x000fe20000000800 */
[----:B------:R-:W-:Y:S01]  /*5f10*/  UIADD3 UR16, UR5, -0x1, URZ ;  /* 0xffffffff05107890 */ /* 0x000fe2000fffe03f */
[----:B------:R-:W-:Y:S01]  /*5f20*/  BSSY B0, `(.L_x_137) ;  /* 0x00000ca000007945 */ /* 0x000fe20003800000 */
[----:B------:R-:W-:Y:S01]  /*5f30*/  ULDC UR6, c[0x0][0x658] ;  /* 0x0001960000067ab9 */ /* 0x000fe20000000800 */
[----:B------:R-:W-:Y:S01]  /*5f40*/  ULDC UR5, c[0x0][0x10] ;  /* 0x0000040000057ab9 */ /* 0x000fe20000000800 */
[----:B------:R-:W-:Y:S01]  /*5f50*/  UMOV UR7, 0xffffffff ;  /* 0xffffffff00077882 */ /* 0x000fe20000000000 */
[----:B------:R-:W-:Y:S01]  /*5f60*/  UMOV UR8, 0x1 ;  /* 0x0000000100087882 */ /* 0x000fe20000000000 */
[----:B------:R-:W-:Y:S01]  /*5f70*/  UIMAD.WIDE.U32 UR4, UR4, UR5, URZ ;  /* 0x00000005040472a5 */ /* 0x000fe2000f8e003f */
[----:B------:R-:W-:Y:S01]  /*5f80*/  IMAD.MOV.U32 R10, RZ, RZ, 0x1 ;  /* 0x00000001ff0a7424 */ /* 0x000fe200078e00ff */
[----:B------:R-:W-:Y:S01]  /*5f90*/  USHF.L.U32 UR7, UR7, UR6, URZ ;  /* 0x0000000607077299 */ /* 0x000fe2000800063f */
[----:B------:R-:W-:Y:S01]  /*5fa0*/  LOP3.LUT R12, R19, 0x2, RZ, 0xfc, !PT ;  /* 0x00000002130c7812 */ /* 0x000fe200078efcff */
[----:B------:R-:W-:-:S02]  /*5fb0*/  USHF.L.U32 UR18, UR8, UR6, URZ ;  /* 0x0000000608127299 */ /* 0x000fc4000800063f */
[----:B------:R-:W-:Y:S01]  /*5fc0*/  ULOP3.LUT UR17, URZ, UR7, URZ, 0x33, !UPT ;  /* 0x000000073f117292 */ /* 0x000fe2000f8e333f */
[----:B------:R-:W-:Y:S01]  /*5fd0*/  ULDC UR6, c[0x0][0x14] ;  /* 0x0000050000067ab9 */ /* 0x000fe20000000800 */
[----:B------:R-:W-:Y:S01]  /*5fe0*/  ULDC.64 UR22, c[0x0][0x198] ;  /* 0x0000660000167ab9 */ /* 0x000fe20000000a00 */
[----:B------:R-:W-:Y:S02]  /*5ff0*/  UIMAD.WIDE.U32 UR20, UR4, UR6, URZ ;  /* 0x00000006041472a5 */ /* 0x000fe4000f8e003f */
[----:B------:R-:W-:Y:S01]  /*6000*/  UIMAD UR13, UR5, UR6, URZ ;  /* 0x00000006050d72a4 */ /* 0x000fe2000f8e023f */
[----:B0-----:R-:W-:-:S03]  /*6010*/  VIADD R0, R0, 0xf ;  /* 0x0000000f00007836 */ /* 0x001fc60000000000 */
[----:B------:R-:W-:Y:S02]  /*6020*/  UIADD3 UR13, UR21, UR13, URZ ;  /* 0x0000000d150d7290 */ /* 0x000fe4000fffe03f */
[----:B------:R-:W-:-:S04]  /*6030*/  SHF.R.S32.HI R3, RZ, 0x1f, R0 ;  /* 0x0000001fff037819 */ /* 0x000fc80000011400 */
[----:B------:R-:W-:Y:S01]  /*6040*/  LEA.HI R3, R3, R0, RZ, 0x4 ;  /* 0x0000000003037211 */ /* 0x000fe200078f20ff */
[----:B------:R-:W-:Y:S01]  /*6050*/  IMAD.MOV.U32 R0, RZ, RZ, 0x1 ;  /* 0x00000001ff007424 */ /* 0x000fe200078e00ff */
[----:B-1----:R-:W-:Y:S02]  /*6060*/  LOP3.LUT R9, R9, 0x1, RZ, 0xc0, !PT ;  /* 0x0000000109097812 */ /* 0x002fe400078ec0ff */
[----:B------:R-:W-:Y:S01]  /*6070*/  SHF.R.S32.HI R8, RZ, 0x4, R3 ;  /* 0x00000004ff087819 */ /* 0x000fe20000011403 */
[----:B------:R-:W-:-:S04]  /*6080*/  IMAD.MOV.U32 R3, RZ, RZ, RZ ;  /* 0x000000ffff037224 */ /* 0x000fc800078e00ff */
[----:B------:R-:W-:-:S07]  /*6090*/  VIADD R11, R8, 0x1 ;  /* 0x00000001080b7836 */ /* 0x000fce0000000000 */
.L_x_148:
[----:B------:R-:W-:-:S03]  /*60a0*/  UMOV UR4, 0xffffffff ;  /* 0xffffffff00047882 */ /* 0x000fc60000000000 */
[----:B------:R-:W-:Y:S05]  /*60b0*/  BRA.DIV UR4, `(.L_x_138) ;  /* 0x0000001e04a07947 */ /* 0x000fea000b800000 */
[----:B------:R-:W-:-:S13]  /*60c0*/  ELECT P6, URZ, PT ;  /* 0x00000000003f782f */ /* 0x000fda00038c0000 */
.L_x_187:
[----:B------:R-:W0:Y:S01]  /*60d0*/  LDC R4, c[0x0][0x28c] ;  /* 0x0000a300ff047b82 */ /* 0x000e220000000800 */
[----:B------:R-:W-:Y:S01]  /*60e0*/  BSSY B1, `(.L_x_139) ;  /* 0x000003a000017945 */ /* 0x000fe20003800000 */
[----:B0-----:R-:W-:-:S13]  /*60f0*/  ISETP.LT.OR P6, PT, R4, 0x1, !P6 ;  /* 0x000000010400780c */ /* 0x001fda00077c1670 */
[----:B------:R-:W-:Y:S05]  /*6100*/  @P6 BRA `(.L_x_140) ;  /* 0x0000000000dc6947 */ /* 0x000fea0003800000 */
[----:B------:R-:W-:Y:S02]  /*6110*/  IMAD R20, R20, 0x2, R9 ;  /* 0x0000000214147824 */ /* 0x000fe400078e0209 */
[----:B------:R-:W-:Y:S02]  /*6120*/  IMAD.SHL.U32 R21, R13, 0x80, RZ ;  /* 0x000000800d157824 */ /* 0x000fe400078e00ff */
[----:B------:R-:W-:Y:S02]  /*6130*/  IMAD.MOV.U32 R22, RZ, RZ, RZ ;  /* 0x000000ffff167224 */ /* 0x000fe400078e00ff */
[----:B------:R-:W-:Y:S02]  /*6140*/  IMAD.MOV.U32 R4, RZ, RZ, R11 ;  /* 0x000000ffff047224 */ /* 0x000fe400078e000b */
[----:B------:R-:W-:Y:S02]  /*6150*/  IMAD.MOV.U32 R5, RZ, RZ, R0 ;  /* 0x000000ffff057224 */ /* 0x000fe400078e0000 */
[----:B------:R-:W-:-:S02]  /*6160*/  IMAD.MOV.U32 R14, RZ, RZ, R3 ;  /* 0x000000ffff0e7224 */ /* 0x000fc400078e0003 */
[----:B------:R-:W-:-:S07]  /*6170*/  IMAD R15, R20, 0x30, RZ ;  /* 0x00000030140f7824 */ /* 0x000fce00078e02ff */
.L_x_143:
[----:B------:R-:W0:Y:S01]  /*6180*/  S2R R20, SR_CgaCtaId ;  /* 0x0000000000147919 */ /* 0x000e220000008800 */
[----:B------:R-:W-:Y:S02]  /*6190*/  MOV R7, 0x400 ;  /* 0x0000040000077802 */ /* 0x000fe40000000f00 */
[----:B------:R-:W-:-:S13]  /*61a0*/  LOP3.LUT P1, RZ, R18, 0x7f, RZ, 0xc0, !PT ;  /* 0x0000007f12ff7812 */ /* 0x000fda000782c0ff */
[----:B------:R-:W1:Y:S01]  /*61b0*/  @!P1 LDC R13, c[0x0][0x500] ;  /* 0x00014000ff0d9b82 */ /* 0x000e620000000800 */
[----:B0-----:R-:W-:Y:S02]  /*61c0*/  LEA R23, R20, R7, 0x18 ;  /* 0x0000000714177211 */ /* 0x001fe400078ec0ff */
[----:B------:R-:W-:-:S03]  /*61d0*/  SHF.L.U32 R7, R5, 0x1f, RZ ;  /* 0x0000001f05077819 */ /* 0x000fc600000006ff */
[----:B------:R-:W-:-:S04]  /*61e0*/  IMAD R20, R14, 0x8, R23 ;  /* 0x000000080e147824 */ /* 0x000fc800078e0217 */
[----:B------:R-:W0:Y:S02]  /*61f0*/  SYNCS.PHASECHK.TRANS64.TRYWAIT P0, [R20+URZ+0x100], R7 ;  /* 0x00010007140075a7 */ /* 0x000e24000800017f */
[----:B01----:R-:W-:Y:S05]  /*6200*/  @!P0 BRA `(.L_x_141) ;  /* 0x0000001c006c8947 */ /* 0x003fea0003800000 */
.L_x_188:
[----:B0-----:R-:W-:Y:S01]  /*6210*/  PRMT R7, R12, 0x9910, RZ ;  /* 0x000099100c077816 */ /* 0x001fe200000000ff */
[----:B------:R0:W-:Y:S03]  /*6220*/  @!P1 SYNCS.ARRIVE.TRANS64 RZ, [R20+URZ], R13 ;  /* 0x0000000d14ff99a7 */ /* 0x0001e6000800003f */
[----:B------:R-:W-:-:S13]  /*6230*/  ISETP.NE.AND P0, PT, R7, 0x2, PT ;  /* 0x000000020700780c */ /* 0x000fda0003f05270 */
[----:B0-----:R-:W-:Y:S05]  /*6240*/  @P0 BRA `(.L_x_142) ;  /* 0x0000000000040947 */ /* 0x001fea0003800000 */
[----:B------:R-:W-:Y:S01]  /*6250*/  BPT.TRAP 0x1 ;  /* 0x000000040000795c */ /* 0x000fe20000300000 */
.L_x_142:
[----:B------:R-:W-:Y:S01]  /*6260*/  IMAD R7, R14, 0x2, R9 ;  /* 0x000000020e077824 */ /* 0x000fe200078e0209 */
[----:B------:R-:W-:Y:S01]  /*6270*/  R2UR UR9, R20 ;  /* 0x00000000140972ca */ /* 0x000fe200000e0000 */
[--C-:B------:R-:W-:Y:S01]  /*6280*/  IMAD R13, R14, 0x1000, R23.reuse ;  /* 0x000010000e0d7824 */ /* 0x100fe200078e0217 */
[----:B------:R-:W-:Y:S01]  /*6290*/  UIADD3 UR4, UP0, UR22, 0xf0, URZ ;  /* 0x000000f016047890 */ /* 0x000fe2000ff1e03f */
[----:B------:R-:W-:Y:S01]  /*62a0*/  IMAD R7, R7, 0x300, RZ ;  /* 0x0000030007077824 */ /* 0x000fe200078e02ff */
[----:B------:R-:W-:Y:S01]  /*62b0*/  R2UR UR11, R21 ;  /* 0x00000000150b72ca */ /* 0x000fe200000e0000 */
[----:B------:R-:W-:Y:S01]  /*62c0*/  VIADD R4, R4, 0xffffffff ;  /* 0xffffffff04047836 */ /* 0x000fe20000000000 */
[----:B------:R-:W-:Y:S01]  /*62d0*/  R2UR UR5, R13 ;  /* 0x000000000d0572ca */ /* 0x000fe200000e0000 */
[----:B------:R-:W-:Y:S01]  /*62e0*/  IMAD R7, R7, 0x2, R23 ;  /* 0x0000000207077824 */ /* 0x000fe200078e0217 */
[----:B------:R-:W-:Y:S01]  /*62f0*/  R2UR UR10, R22 ;  /* 0x00000000160a72ca */ /* 0x000fe200000e0000 */
[----:B------:R-:W-:Y:S01]  /*6300*/  UIADD3 UR24, UP1, UR22, 0x1f0, URZ ;  /* 0x000001f016187890 */ /* 0x000fe2000ff3e03f */
[----:B------:R-:W-:Y:S01]  /*6310*/  R2UR UR12, R6 ;  /* 0x00000000060c72ca */ /* 0x000fe200000e0000 */
[----:B------:R-:W-:Y:S01]  /*6320*/  VIADD R14, R14, 0x1 ;  /* 0x000000010e0e7836 */ /* 0x000fe20000000000 */
[----:B------:R-:W-:Y:S01]  /*6330*/  R2UR UR8, R7 ;  /* 0x00000000070872ca */ /* 0x000fe200000e0000 */
[----:B------:R-:W-:Y:S01]  /*6340*/  UIADD3.X UR25, URZ, UR23, URZ, UP1, !UPT ;  /* 0x000000173f197290 */ /* 0x000fe20008ffe43f */
[----:B------:R-:W-:Y:S01]  /*6350*/  R2UR UR19, R15 ;  /* 0x000000000f1372ca */ /* 0x000fe200000e0000 */
[----:B------:R-:W-:Y:S01]  /*6360*/  UMOV UR6, 0x0 ;  /* 0x0000000000067882 */ /* 0x000fe20000000000 */
[----:B------:R-:W-:Y:S01]  /*6370*/  ISETP.GT.AND P1, PT, R4, 0x1, PT ;  /* 0x000000010400780c */ /* 0x000fe20003f24270 */
[----:B------:R-:W-:Y:S01]  /*6380*/  UMOV UR7, 0x10000000 ;  /* 0x1000000000077882 */ /* 0x000fe20000000000 */
[----:B------:R-:W-:Y:S01]  /*6390*/  ISETP.NE.AND P0, PT, R14, 0x20, PT ;  /* 0x000000200e00780c */ /* 0x000fe20003f05270 */
[----:B------:R-:W-:Y:S01]  /*63a0*/  UIADD3 UR14, UR5, 0x300, URZ ;  /* 0x00000300050e7890 */ /* 0x000fe2000fffe03f */
[----:B------:R-:W-:Y:S01]  /*63b0*/  VIADD R22, R22, 0x10 ;  /* 0x0000001016167836 */ /* 0x000fe20000000000 */
[----:B------:R-:W-:Y:S01]  /*63c0*/  UIADD3.X UR5, URZ, UR23, URZ, UP0, !UPT ;  /* 0x000000173f057290 */ /* 0x000fe200087fe43f */
[----:B------:R-:W-:Y:S01]  /*63d0*/  SEL R20, RZ, 0x1, P0 ;  /* 0x00000001ff147807 */ /* 0x000fe20000000000 */
[----:B------:R-:W-:Y:S01]  /*63e0*/  UMOV UR26, 0x30000 ;  /* 0x00030000001a7882 */ /* 0x000fe20000000000 */
[----:B------:R-:W-:Y:S01]  /*63f0*/  SEL R14, R14, RZ, P0 ;  /* 0x000000ff0e0e7207 */ /* 0x000fe20000000000 */
[----:B------:R-:W-:Y:S01]  /*6400*/  UIADD3 UR15, UR8, 0x20300, URZ ;  /* 0x00020300080f7890 */ /* 0x000fe2000fffe03f */
[----:B------:R-:W-:-:S02]  /*6410*/  LOP3.LUT R5, R5, R20, RZ, 0x3c, !PT ;  /* 0x0000001405057212 */ /* 0x000fc400078e3cff */
[----:B------:R-:W-:Y:S02]  /*6420*/  UMOV UR8, UR14 ;  /* 0x0000000e00087c82 */ /* 0x000fe40008000000 */
[----:B------:R0:W-:Y:S02]  /*6430*/  UTMALDG.3D [UR8], [UR4], desc[UR6] ;  /* 0x00000608040075b4 */ /* 0x0001e40008011000 */
[----:B0-----:R-:W-:Y:S01]  /*6440*/  UMOV UR8, UR15 ;  /* 0x0000000f00087c82 */ /* 0x001fe20008000000 */
[----:B------:R-:W-:Y:S02]  /*6450*/  UMOV UR11, UR19 ;  /* 0x00000013000b7c82 */ /* 0x000fe40008000000 */
[----:B------:R0:W-:Y:S02]  /*6460*/  UTMALDG.3D.MULTICAST [UR8], [UR24], UR26, desc[UR6] ;  /* 0x00000608180073b4 */ /* 0x0001e4000801181a */
[----:B0-----:R-:W-:Y:S05]  /*6470*/  @P1 BRA `(.L_x_143) ;  /* 0xfffffffc00401947 */ /* 0x001fea000383ffff */
.L_x_140:
[----:B------:R-:W-:Y:S05]  /*6480*/  BSYNC B1 ;  /* 0x0000000000017941 */ /* 0x000fea0003800000 */
.L_x_139:
[----:B------:R-:W-:Y:S01]  /*6490*/  LOP3.LUT P1, RZ, R10, 0xff, RZ, 0xc0, !PT ;  /* 0x000000ff0aff7812 */ /* 0x000fe2000782c0ff */
[----:B------:R-:W-:Y:S01]  /*64a0*/  IMAD.IADD R3, R8, 0x1, R3 ;  /* 0x0000000108037824 */ /* 0x000fe200078e0203 */
[----:B------:R-:W-:Y:S01]  /*64b0*/  IADD3 R16, P2, R16, UR20, RZ ;  /* 0x0000001410107c10 */ /* 0x000fe2000ff5e0ff */
[----:B------:R-:W-:Y:S01]  /*64c0*/  ULDC.64 UR4, c[0x0][0x650] ;  /* 0x0001940000047ab9 */ /* 0x000fe20000000a00 */
[----:B------:R-:W-:Y:S01]  /*64d0*/  BSSY B1, `(.L_x_144) ;  /* 0x000006c000017945 */ /* 0x000fe20003800000 */
[----:B------:R-:W-:Y:S01]  /*64e0*/  IMAD.MOV.U32 R13, RZ, RZ, -0x1 ;  /* 0xffffffffff0d7424 */ /* 0x000fe200078e00ff */
[----:B------:R-:W-:Y:S01]  /*64f0*/  ISETP.GT.U32.AND P0, PT, R3, 0x1f, PT ;  /* 0x0000001f0300780c */ /* 0x000fe20003f04070 */
[----:B------:R-:W-:Y:S01]  /*6500*/  IMAD.MOV.U32 R20, RZ, RZ, -0x1 ;  /* 0xffffffffff147424 */ /* 0x000fe200078e00ff */
[----:B------:R-:W-:Y:S02]  /*6510*/  SHF.R.U32.HI R4, RZ, 0x5, R3 ;  /* 0x00000005ff047819 */ /* 0x000fe40000011603 */
[----:B------:R-:W-:-:S02]  /*6520*/  ISETP.LT.U32.AND P0, PT, R8, 0x20, P0 ;  /* 0x000000200800780c */ /* 0x000fc40000701070 */
[----:B------:R-:W-:Y:S01]  /*6530*/  IADD3.X R17, R17, UR13, RZ, P2, !PT ;  /* 0x0000000d11117c10 */ /* 0x000fe200097fe4ff */
[----:B------:R-:W0:Y:S01]  /*6540*/  @P1 S2R R6, SR_CgaCtaId ;  /* 0x0000000000061919 */ /* 0x000e220000008800 */
[----:B------:R-:W-:Y:S02]  /*6550*/  @P1 MOV R5, 0x400 ;  /* 0x0000040000051802 */ /* 0x000fe40000000f00 */
[----:B------:R-:W-:Y:S02]  /*6560*/  ISETP.GE.U32.AND P2, PT, R16, UR4, PT ;  /* 0x0000000410007c0c */ /* 0x000fe4000bf46070 */
[----:B------:R-:W-:Y:S02]  /*6570*/  LOP3.LUT R4, R4, 0x1, RZ, 0xc0, !PT ;  /* 0x0000000104047812 */ /* 0x000fe400078ec0ff */
[----:B------:R-:W-:Y:S02]  /*6580*/  LOP3.LUT R3, R3, 0x1f, RZ, 0xc0, !PT ;  /* 0x0000001f03037812 */ /* 0x000fe400078ec0ff */
[----:B------:R-:W-:-:S02]  /*6590*/  PRMT R10, RZ, 0x7610, R10 ;  /* 0x00007610ff0a7816 */ /* 0x000fc4000000000a */
[----:B0-----:R-:W-:Y:S01]  /*65a0*/  @P1 LEA R5, R6, R5, 0x18 ;  /* 0x0000000506051211 */ /* 0x001fe200078ec0ff */
[----:B------:R-:W-:-:S03]  /*65b0*/  IMAD.MOV.U32 R6, RZ, RZ, -0x1 ;  /* 0xffffffffff067424 */ /* 0x000fc600078e00ff */
[----:B------:R0:W-:Y:S01]  /*65c0*/  @P1 SYNCS.ARRIVE.TRANS64.A1T0 RZ, [R5+URZ+0x218], RZ ;  /* 0x000218ff05ff19a7 */ /* 0x0001e2000810003f */
[----:B------:R-:W-:-:S04]  /*65d0*/  ISETP.NE.U32.AND P1, PT, R4, 0x1, PT ;  /* 0x000000010400780c */ /* 0x000fc80003f25070 */
[----:B------:R-:W-:Y:S02]  /*65e0*/  ISETP.GT.U32.AND P1, PT, R8, 0x1f, !P1 ;  /* 0x0000001f0800780c */ /* 0x000fe40004f24070 */
[----:B0-----:R-:W-:Y:S02]  /*65f0*/  SEL R5, RZ, 0x1, !P0 ;  /* 0x00000001ff057807 */ /* 0x001fe40004000000 */
[----:B------:R-:W-:Y:S02]  /*6600*/  ISETP.GE.U32.AND.EX P0, PT, R17, UR5, PT, P2 ;  /* 0x0000000511007c0c */ /* 0x000fe4000bf06120 */
[----:B------:R-:W-:-:S04]  /*6610*/  SEL R4, RZ, 0x1, !P1 ;  /* 0x00000001ff047807 */ /* 0x000fc80004800000 */
[----:B------:R-:W-:Y:S02]  /*6620*/  LOP3.LUT R0, R4, R0, R5, 0x96, !PT ;  /* 0x0000000004007212 */ /* 0x000fe400078e9605 */
[----:B------:R-:W-:-:S05]  /*6630*/  PRMT R4, RZ, 0x7610, R4 ;  /* 0x00007610ff047816 */ /* 0x000fca0000000004 */
[----:B------:R-:W-:Y:S05]  /*6640*/  @P0 BRA `(.L_x_145) ;  /* 0x0000000400500947 */ /* 0x000fea0003800000 */
[----:B------:R-:W0:Y:S01]  /*6650*/  S2R R15, SR_CTAID.X ;  /* 0x00000000000f7919 */ /* 0x000e220000002500 */
[----:B------:R-:W-:Y:S01]  /*6660*/  ULDC.64 UR4, c[0x0][0x628] ;  /* 0x00018a0000047ab9 */ /* 0x000fe20000000a00 */
[----:B------:R-:W1:Y:S01]  /*6670*/  LDC R20, c[0x0][0x144] ;  /* 0x00005100ff147b82 */ /* 0x000e620000000800 */
[----:B------:R-:W-:Y:S01]  /*6680*/  ISETP.NE.U32.AND P0, PT, RZ, UR4, PT ;  /* 0x00000004ff007c0c */ /* 0x000fe2000bf05070 */
[----:B------:R-:W2:Y:S01]  /*6690*/  S2R R13, SR_CTAID.Y ;  /* 0x00000000000d7919 */ /* 0x000ea20000002600 */
[----:B------:R-:W-:Y:S01]  /*66a0*/  ULDC UR7, c[0x0][0x630] ;  /* 0x00018c0000077ab9 */ /* 0x000fe20000000800 */
[----:B------:R-:W-:Y:S01]  /*66b0*/  ULDC UR8, c[0x0][0x150] ;  /* 0x0000540000087ab9 */ /* 0x000fe20000000800 */
[----:B------:R-:W-:Y:S01]  /*66c0*/  ISETP.NE.AND.EX P0, PT, RZ, UR5, PT, P0 ;  /* 0x00000005ff007c0c */ /* 0x000fe2000bf05300 */
[----:B------:R-:W-:Y:S02]  /*66d0*/  IMAD.MOV.U32 R4, RZ, RZ, R16 ;  /* 0x000000ffff047224 */ /* 0x000fe400078e0010 */
[----:B------:R-:W-:Y:S01]  /*66e0*/  IMAD.MOV.U32 R5, RZ, RZ, R17 ;  /* 0x000000ffff057224 */ /* 0x000fe200078e0011 */
[----:B0-----:R-:W-:-:S09]  /*66f0*/  I2FP.F32.U32 R22, R15 ;  /* 0x0000000f00167245 */ /* 0x001fd20000201000 */
[----:B------:R-:W-:Y:S05]  /*6700*/  @!P0 BRA `(.L_x_146) ;  /* 0x0000000000288947 */ /* 0x000fea0003800000 */
[----:B------:R-:W-:Y:S02]  /*6710*/  ULDC UR6, c[0x0][0x634] ;  /* 0x00018d0000067ab9 */ /* 0x000fe40000000800 */
[----:B------:R-:W-:-:S05]  /*6720*/  IADD3 R5, P0, R16, UR6, RZ ;  /* 0x0000000610057c10 */ /* 0x000fca000ff1e0ff */
[----:B------:R-:W-:-:S04]  /*6730*/  IMAD.X R21, RZ, RZ, R17, P0 ;  /* 0x000000ffff157224 */ /* 0x000fc800000e0611 */
[----:B------:R-:W-:-:S04]  /*6740*/  IMAD.WIDE.U32 R6, R21, UR4, RZ ;  /* 0x0000000415067c25 */ /* 0x000fc8000f8e00ff */
[----:B------:R-:W-:-:S04]  /*6750*/  IMAD.WIDE.U32 R6, P0, R5, UR5, R6 ;  /* 0x0000000505067c25 */ /* 0x000fc8000f800006 */
[----:B------:R-:W-:-:S04]  /*6760*/  IMAD.WIDE.U32 R4, R5, UR4, RZ ;  /* 0x0000000405047c25 */ /* 0x000fc8000f8e00ff */
[----:B------:R-:W-:Y:S01]  /*6770*/  IMAD.MOV.U32 R4, RZ, RZ, R7 ;  /* 0x000000ffff047224 */ /* 0x000fe200078e0007 */
[----:B------:R-:W-:Y:S01]  /*6780*/  IADD3 RZ, P1, R5, R6, RZ ;  /* 0x0000000605ff7210 */ /* 0x000fe20007f3e0ff */
[----:B------:R-:W-:-:S04]  /*6790*/  IMAD.X R5, RZ, RZ, RZ, P0 ;  /* 0x000000ffff057224 */ /* 0x000fc800000e06ff */
[----:B------:R-:W-:-:S08]  /*67a0*/  IMAD.WIDE.U32.X R4, R21, UR5, R4, P1 ;  /* 0x0000000515047c25 */ /* 0x000fd000088e0404 */
.L_x_146:
[----:B------:R-:W-:Y:S01]  /*67b0*/  FMUL R22, R22, UR8 ;  /* 0x0000000816167c20 */ /* 0x000fe20008400000 */
[--C-:B------:R-:W-:Y:S01]  /*67c0*/  SHF.R.U64 R14, R4, UR7, R5.reuse ;  /* 0x00000007040e7c19 */ /* 0x100fe20008001205 */
[----:B------:R-:W-:Y:S01]  /*67d0*/  ULDC.64 UR4, c[0x0][0x620] ;  /* 0x0001880000047ab9 */ /* 0x000fe20000000a00 */
[----:B------:R-:W-:Y:S01]  /*67e0*/  SHF.R.U32.HI R4, RZ, UR7, R5 ;  /* 0x00000007ff047c19 */ /* 0x000fe20008011605 */
[----:B------:R-:W-:Y:S01]  /*67f0*/  ULDC.64 UR6, c[0x0][0x640] ;  /* 0x0001900000067ab9 */ /* 0x000fe20000000a00 */
[----:B------:R-:W-:Y:S01]  /*6800*/  IADD3 R5, P0, RZ, -R14, RZ ;  /* 0x8000000eff057210 */ /* 0x000fe20007f1e0ff */
[----:B------:R-:W0:Y:S04]  /*6810*/  F2I.U32.TRUNC.NTZ R22, R22 ;  /* 0x0000001600167305 */ /* 0x000e28000020f000 */
[----:B------:R-:W-:Y:S01]  /*6820*/  IMAD.X R4, RZ, RZ, ~R4, P0 ;  /* 0x000000ffff047224 */ /* 0x000fe200000e0e04 */
[----:B------:R-:W-:-:S03]  /*6830*/  ISETP.NE.U32.AND P0, PT, RZ, UR6, PT ;  /* 0x00000006ff007c0c */ /* 0x000fc6000bf05070 */
[----:B------:R-:W-:Y:S01]  /*6840*/  IMAD R4, R4, UR4, RZ ;  /* 0x0000000404047c24 */ /* 0x000fe2000f8e02ff */
[----:B------:R-:W-:-:S03]  /*6850*/  ISETP.NE.AND.EX P0, PT, RZ, UR7, PT, P0 ;  /* 0x00000007ff007c0c */ /* 0x000fc6000bf05300 */
[C---:B------:R-:W-:Y:S01]  /*6860*/  IMAD R7, R5.reuse, UR5, R4 ;  /* 0x0000000505077c24 */ /* 0x040fe2000f8e0204 */
[----:B------:R-:W-:Y:S01]  /*6870*/  ULDC UR5, c[0x0][0x154] ;  /* 0x0000550000057ab9 */ /* 0x000fe20000000800 */
[----:B------:R-:W-:Y:S01]  /*6880*/  IMAD.WIDE.U32 R4, R5, UR4, R16 ;  /* 0x0000000405047c25 */ /* 0x000fe2000f8e0010 */
[----:B------:R-:W-:-:S03]  /*6890*/  ULDC UR4, c[0x0][0x618] ;  /* 0x0001860000047ab9 */ /* 0x000fc60000000800 */
[----:B0-----:R-:W-:Y:S02]  /*68a0*/  IMAD.MOV R6, RZ, RZ, -R22 ;  /* 0x000000ffff067224 */ /* 0x001fe400078e0a16 */
[----:B------:R-:W-:Y:S02]  /*68b0*/  IMAD.IADD R5, R5, 0x1, R7 ;  /* 0x0000000105057824 */ /* 0x000fe400078e0207 */
[----:B-1----:R-:W-:Y:S01]  /*68c0*/  IMAD R15, R20, R6, R15 ;  /* 0x00000006140f7224 */ /* 0x002fe200078e020f */
[----:B--2---:R-:W-:Y:S01]  /*68d0*/  I2FP.F32.U32 R6, R13 ;  /* 0x0000000d00067245 */ /* 0x004fe20000201000 */
[----:B------:R-:W0:Y:S01]  /*68e0*/  LDC R20, c[0x0][0x148] ;  /* 0x00005200ff147b82 */ /* 0x000e220000000800 */
[--C-:B------:R-:W-:Y:S02]  /*68f0*/  SHF.R.U64 R21, R4, UR4, R5.reuse ;  /* 0x0000000404157c19 */ /* 0x100fe40008001205 */
[----:B------:R-:W-:Y:S01]  /*6900*/  SHF.R.U32.HI R4, RZ, UR4, R5 ;  /* 0x00000004ff047c19 */ /* 0x000fe20008011605 */
[----:B------:R-:W-:Y:S01]  /*6910*/  FMUL R6, R6, UR5 ;  /* 0x0000000506067c20 */ /* 0x000fe20008400000 */
[----:B------:R-:W-:-:S02]  /*6920*/  ULDC UR4, c[0x0][0x608] ;  /* 0x0001820000047ab9 */ /* 0x000fc40000000800 */
[--C-:B------:R-:W-:Y:S01]  /*6930*/  SHF.R.U64 R23, R21, UR4, R4.reuse ;  /* 0x0000000415177c19 */ /* 0x100fe20008001204 */
[----:B------:R1:W2:Y:S01]  /*6940*/  F2I.U32.TRUNC.NTZ R24, R6 ;  /* 0x0000000600187305 */ /* 0x0002a2000020f000 */
[----:B------:R-:W-:Y:S01]  /*6950*/  SHF.R.U32.HI R4, RZ, UR4, R4 ;  /* 0x00000004ff047c19 */ /* 0x000fe20008011604 */
[----:B------:R-:W-:-:S03]  /*6960*/  ULDC UR4, c[0x0][0x658] ;  /* 0x0001960000047ab9 */ /* 0x000fc60000000800 */
[--C-:B------:R-:W-:Y:S02]  /*6970*/  SHF.R.U64 R22, R23, UR4, R4.reuse ;  /* 0x0000000417167c19 */ /* 0x100fe40008001204 */
[----:B------:R-:W-:-:S03]  /*6980*/  SHF.R.U32.HI R25, RZ, UR4, R4 ;  /* 0x00000004ff197c19 */ /* 0x000fc60008011604 */
[----:B------:R-:W-:Y:S02]  /*6990*/  IMAD.MOV.U32 R4, RZ, RZ, R22 ;  /* 0x000000ffff047224 */ /* 0x000fe400078e0016 */
[----:B------:R-:W-:Y:S01]  /*69a0*/  IMAD.MOV.U32 R5, RZ, RZ, R25 ;  /* 0x000000ffff057224 */ /* 0x000fe200078e0019 */
[----:B-1----:R-:W-:Y:S06]  /*69b0*/  @!P0 BRA `(.L_x_147) ;  /* 0x0000000000288947 */ /* 0x002fec0003800000 */
        /* <DEDUP_REMOVED lines=10> */
.L_x_147:
[----:B------:R-:W-:Y:S01]  /*6a60*/  ISETP.NE.AND P0, PT, R2, 0x1, PT ;  /* 0x000000010200780c */ /* 0x000fe20003f05270 */
[----:B------:R-:W-:Y:S01]  /*6a70*/  ULDC UR4, c[0x0][0x648] ;  /* 0x0001920000047ab9 */ /* 0x000fe20000000800 */
[----:B------:R-:W-:Y:S01]  /*6a80*/  LOP3.LUT R23, R23, UR17, RZ, 0xc0, !PT ;  /* 0x0000001117177c12 */ /* 0x000fe2000f8ec0ff */
[----:B--2---:R-:W-:Y:S01]  /*6a90*/  IMAD.MOV R24, RZ, RZ, -R24 ;  /* 0x000000ffff187224 */ /* 0x004fe200078e0a18 */
[----:B------:R-:W-:Y:S01]  /*6aa0*/  SHF.R.U64 R4, R4, UR4, R5 ;  /* 0x0000000404047c19 */ /* 0x000fe20008001205 */
[----:B------:R-:W-:Y:S01]  /*6ab0*/  ULDC UR4, c[0x0][0x638] ;  /* 0x00018e0000047ab9 */ /* 0x000fe20000000800 */
[----:B------:R-:W-:Y:S01]  /*6ac0*/  LOP3.LUT R21, R21, UR16, RZ, 0xc0, !PT ;  /* 0x0000001015157c12 */ /* 0x000fe2000f8ec0ff */
[----:B------:R-:W-:Y:S01]  /*6ad0*/  ULDC UR5, c[0x0][0x610] ;  /* 0x0001840000057ab9 */ /* 0x000fe20000000800 */
[----:B------:R-:W-:Y:S02]  /*6ae0*/  IMAD.MOV.U32 R6, RZ, RZ, R14 ;  /* 0x000000ffff067224 */ /* 0x000fe400078e000e */
[----:B------:R-:W-:-:S02]  /*6af0*/  IMAD.MOV R5, RZ, RZ, -R4 ;  /* 0x000000ffff057224 */ /* 0x000fc400078e0a04 */
[----:B------:R-:W-:Y:S02]  /*6b00*/  IMAD R4, R4, UR18, R23 ;  /* 0x0000001204047c24 */ /* 0x000fe4000f8e0217 */
[----:B0-----:R-:W-:Y:S02]  /*6b10*/  @P0 IMAD R15, R20, R24, R13 ;  /* 0x00000018140f0224 */ /* 0x001fe400078e020d */
[----:B------:R-:W-:Y:S01]  /*6b20*/  IMAD R22, R5, UR4, R22 ;  /* 0x0000000405167c24 */ /* 0x000fe2000f8e0216 */
[----:B------:R-:W-:Y:S01]  /*6b30*/  ULDC UR4, c[0x0][0x600] ;  /* 0x0001800000047ab9 */ /* 0x000fe20000000800 */
[----:B------:R-:W-:Y:S02]  /*6b40*/  IMAD R15, R4, UR5, R15 ;  /* 0x00000005040f7c24 */ /* 0x000fe4000f8e020f */
[----:B------:R-:W-:Y:S02]  /*6b50*/  IMAD R22, R22, UR4, R21 ;  /* 0x0000000416167c24 */ /* 0x000fe4000f8e0215 */
[----:B------:R-:W-:-:S03]  /*6b60*/  IMAD.MOV.U32 R4, RZ, RZ, 0x1 ;  /* 0x00000001ff047424 */ /* 0x000fc600078e00ff */
[----:B------:R-:W-:Y:S02]  /*6b70*/  SEL R20, R22, R15, !P0 ;  /* 0x0000000f16147207 */ /* 0x000fe40004000000 */
[----:B------:R-:W-:-:S07]  /*6b80*/  SEL R13, R15, R22, !P0 ;  /* 0x000000160f0d7207 */ /* 0x000fce0004000000 */
.L_x_145:
[----:B------:R-:W-:Y:S05]  /*6b90*/  BSYNC B1 ;  /* 0x0000000000017941 */ /* 0x000fea0003800000 */
.L_x_144:
[----:B------:R-:W-:-:S13]  /*6ba0*/  LOP3.LUT P0, RZ, R4, 0xff, RZ, 0xc0, !PT ;  /* 0x000000ff04ff7812 */ /* 0x000fda000780c0ff */
[----:B------:R-:W-:Y:S05]  /*6bb0*/  @P0 BRA `(.L_x_148) ;  /* 0xfffffff400380947 */ /* 0x000fea000383ffff */
[----:B------:R-:W-:Y:S05]  /*6bc0*/  BSYNC B0 ;  /* 0x0000000000007941 */ /* 0x000fea0003800000 */
.L_x_137:
[----:B------:R-:W-:-:S03]  /*6bd0*/  UMOV UR4, 0xffffffff ;  /* 0xffffffff00047882 */ /* 0x000fc60000000000 */
[----:B------:R-:W-:Y:S05]  /*6be0*/  BRA.DIV UR4, `(.L_x_149) ;  /* 0x0000001604087947 */ /* 0x000fea000b800000 */
[----:B------:R-:W-:-:S13]  /*6bf0*/  ELECT P6, URZ, PT ;  /* 0x00000000003f782f */ /* 0x000fda00038c0000 */
.L_x_191:
[----:B------:R-:W-:Y:S04]  /*6c00*/  BSSY B0, `(.L_x_150) ;  /* 0x0000127000007945 */ /* 0x000fe80003800000 */
[----:B------:R-:W-:Y:S05]  /*6c10*/  @!P6 BRA `(.L_x_151) ;  /* 0x000000100094e947 */ /* 0x000fea0003800000 */
[----:B------:R-:W-:-:S04]  /*6c20*/  LOP3.LUT R19, R19, 0x2, RZ, 0xfc, !PT ;  /* 0x0000000213137812 */ /* 0x000fc800078efcff */
[----:B------:R-:W-:-:S13]  /*6c30*/  ISETP.NE.AND P0, PT, R19, 0x3, PT ;  /* 0x000000031300780c */ /* 0x000fda0003f05270 */
[----:B------:R-:W-:Y:S05]  /*6c40*/  @!P0 BRA `(.L_x_152) ;  /* 0x0000000000048947 */ /* 0x000fea0003800000 */
[----:B------:R-:W-:Y:S01]  /*6c50*/  BPT.TRAP 0x1 ;  /* 0x000000040000795c */ /* 0x000fe20000300000 */
.L_x_152:
[----:B------:R-:W0:Y:S01]  /*6c60*/  S2R R5, SR_CgaCtaId ;  /* 0x0000000000057919 */ /* 0x000e220000008800 */
[----:B------:R-:W-:Y:S02]  /*6c70*/  MOV R2, 0x400 ;  /* 0x0000040000027802 */ /* 0x000fe40000000f00 */
[----:B------:R-:W-:Y:S02]  /*6c80*/  SHF.L.U32 R4, R0, 0x1f, RZ ;  /* 0x0000001f00047819 */ /* 0x000fe400000006ff */
[----:B0-----:R-:W-:-:S05]  /*6c90*/  LEA R2, R5, R2, 0x18 ;  /* 0x0000000205027211 */ /* 0x001fca00078ec0ff */
[----:B------:R-:W-:-:S04]  /*6ca0*/  VIADD R2, R2, 0x100 ;  /* 0x0000010002027836 */ /* 0x000fc80000000000 */
[C---:B------:R-:W-:Y:S02]  /*6cb0*/  IMAD R7, R3.reuse, 0x8, R2 ;  /* 0x0000000803077824 */ /* 0x040fe400078e0202 */
[----:B------:R-:W-:Y:S02]  /*6cc0*/  VIADD R3, R3, 0x1 ;  /* 0x0000000103037836 */ /* 0x000fe40000000000 */
[----:B------:R-:W0:Y:S03]  /*6cd0*/  SYNCS.PHASECHK.TRANS64.TRYWAIT P0, [R7+URZ], R4 ;  /* 0x00000004070075a7 */ /* 0x000e26000800017f */
[----:B------:R-:W-:-:S04]  /*6ce0*/  ISETP.NE.AND P1, PT, R3, 0x20, PT ;  /* 0x000000200300780c */ /* 0x000fc80003f25270 */
[----:B------:R-:W-:Y:S02]  /*6cf0*/  SEL R5, RZ, 0x1, P1 ;  /* 0x00000001ff057807 */ /* 0x000fe40000800000 */
[----:B------:R-:W-:Y:S02]  /*6d00*/  SEL R3, R3, RZ, P1 ;  /* 0x000000ff03037207 */ /* 0x000fe40000800000 */
[----:B------:R-:W-:-:S03]  /*6d10*/  LOP3.LUT R6, R0, R5, RZ, 0x3c, !PT ;  /* 0x0000000500067212 */ /* 0x000fc600078e3cff */
[----:B------:R-:W-:Y:S01]  /*6d20*/  IMAD R8, R3, 0x8, R2 ;  /* 0x0000000803087824 */ /* 0x000fe200078e0202 */
[----:B------:R-:W-:Y:S01]  /*6d30*/  SHF.L.U32 R5, R6, 0x1f, RZ ;  /* 0x0000001f06057819 */ /* 0x000fe200000006ff */
[----:B0-----:R-:W-:Y:S06]  /*6d40*/  @!P0 BRA `(.L_x_153) ;  /* 0x0000001000d08947 */ /* 0x001fec0003800000 */
.L_x_192:
[----:B------:R-:W1:Y:S01]  /*6d50*/  SYNCS.PHASECHK.TRANS64.TRYWAIT P0, [R8+URZ], R5 ;  /* 0x00000005080075a7 */ /* 0x000e62000800017f */
[----:B------:R-:W-:-:S05]  /*6d60*/  VIADD R0, R3, 0x1 ;  /* 0x0000000103007836 */ /* 0x000fca0000000000 */
[----:B------:R-:W-:-:S04]  /*6d70*/  ISETP.NE.AND P1, PT, R0, 0x20, PT ;  /* 0x000000200000780c */ /* 0x000fc80003f25270 */
[----:B------:R-:W-:Y:S02]  /*6d80*/  SEL R3, RZ, 0x1, P1 ;  /* 0x00000001ff037807 */ /* 0x000fe40000800000 */
[----:B0-----:R-:W-:Y:S02]  /*6d90*/  SEL R7, R0, RZ, P1 ;  /* 0x000000ff00077207 */ /* 0x001fe40000800000 */
[----:B------:R-:W-:-:S03]  /*6da0*/  LOP3.LUT R6, R6, R3, RZ, 0x3c, !PT ;  /* 0x0000000306067212 */ /* 0x000fc600078e3cff */
[----:B------:R-:W-:Y:S01]  /*6db0*/  IMAD R9, R7, 0x8, R2 ;  /* 0x0000000807097824 */ /* 0x000fe200078e0202 */
[----:B------:R-:W-:Y:S01]  /*6dc0*/  SHF.L.U32 R4, R6, 0x1f, RZ ;  /* 0x0000001f06047819 */ /* 0x000fe200000006ff */
[----:B-1----:R-:W-:Y:S06]  /*6dd0*/  @!P0 BRA `(.L_x_154) ;  /* 0x0000001000c08947 */ /* 0x002fec0003800000 */
.L_x_193:
[----:B------:R-:W1:Y:S01]  /*6de0*/  SYNCS.PHASECHK.TRANS64.TRYWAIT P0, [R9+URZ], R4 ;  /* 0x00000004090075a7 */ /* 0x000e62000800017f */
[----:B------:R-:W-:-:S05]  /*6df0*/  VIADD R0, R7, 0x1 ;  /* 0x0000000107007836 */ /* 0x000fca0000000000 */
[----:B------:R-:W-:-:S04]  /*6e00*/  ISETP.NE.AND P1, PT, R0, 0x20, PT ;  /* 0x000000200000780c */ /* 0x000fc80003f25270 */
[----:B------:R-:W-:Y:S02]  /*6e10*/  SEL R3, RZ, 0x1, P1 ;  /* 0x00000001ff037807 */ /* 0x000fe40000800000 */
[----:B------:R-:W-:Y:S02]  /*6e20*/  SEL R7, R0, RZ, P1 ;  /* 0x000000ff00077207 */ /* 0x000fe40000800000 */
[----:B------:R-:W-:-:S03]  /*6e30*/  LOP3.LUT R6, R6, R3, RZ, 0x3c, !PT ;  /* 0x0000000306067212 */ /* 0x000fc600078e3cff */
[----:B0-----:R-:W-:Y:S01]  /*6e40*/  IMAD R8, R7, 0x8, R2 ;  /* 0x0000000807087824 */ /* 0x001fe200078e0202 */
[----:B------:R-:W-:Y:S01]  /*6e50*/  SHF.L.U32 R5, R6, 0x1f, RZ ;  /* 0x0000001f06057819 */ /* 0x000fe200000006ff */
[----:B-1----:R-:W-:Y:S06]  /*6e60*/  @!P0 BRA `(.L_x_155) ;  /* 0x0000001000b08947 */ /* 0x002fec0003800000 */
.L_x_194:
        /* <DEDUP_REMOVED lines=9> */
.L_x_195:
        /* <DEDUP_REMOVED lines=9> */
.L_x_196:
        /* <DEDUP_REMOVED lines=9> */
.L_x_197:
        /* <DEDUP_REMOVED lines=9> */
.L_x_198:
        /* <DEDUP_REMOVED lines=9> */
.L_x_199:
        /* <DEDUP_REMOVED lines=9> */
.L_x_200:
        /* <DEDUP_REMOVED lines=9> */
.L_x_201:
        /* <DEDUP_REMOVED lines=9> */
.L_x_202:
        /* <DEDUP_REMOVED lines=9> */
.L_x_203:
        /* <DEDUP_REMOVED lines=9> */
.L_x_204:
        /* <DEDUP_REMOVED lines=9> */
.L_x_205:
        /* <DEDUP_REMOVED lines=9> */
.L_x_206:
        /* <DEDUP_REMOVED lines=9> */
.L_x_207:
        /* <DEDUP_REMOVED lines=9> */
.L_x_208:
        /* <DEDUP_REMOVED lines=9> */
.L_x_209:
        /* <DEDUP_REMOVED lines=9> */
.L_x_210:
        /* <DEDUP_REMOVED lines=9> */
.L_x_211:
        /* <DEDUP_REMOVED lines=9> */
.L_x_212:
        /* <DEDUP_REMOVED lines=9> */
.L_x_213:
        /* <DEDUP_REMOVED lines=9> */
.L_x_214:
        /* <DEDUP_REMOVED lines=9> */
.L_x_215:
        /* <DEDUP_REMOVED lines=9> */
.L_x_216:
        /* <DEDUP_REMOVED lines=9> */
.L_x_217:
        /* <DEDUP_REMOVED lines=9> */
.L_x_218:
        /* <DEDUP_REMOVED lines=9> */
.L_x_219:
        /* <DEDUP_REMOVED lines=9> */
.L_x_220:
[----:B------:R-:W1:Y:S01]  /*7d10*/  SYNCS.PHASECHK.TRANS64.TRYWAIT P0, [R8+URZ], R5 ;  /* 0x00000005080075a7 */ /* 0x000e62000800017f */
[----:B------:R-:W-:-:S05]  /*7d20*/  VIADD R0, R7, 0x1 ;  /* 0x0000000107007836 */ /* 0x000fca0000000000 */
[----:B------:R-:W-:-:S04]  /*7d30*/  ISETP.NE.AND P1, PT, R0, 0x20, PT ;  /* 0x000000200000780c */ /* 0x000fc80003f25270 */
[----:B------:R-:W-:Y:S02]  /*7d40*/  SEL R3, RZ, 0x1, P1 ;  /* 0x00000001ff037807 */ /* 0x000fe40000800000 */
[----:B------:R-:W-:Y:S02]  /*7d50*/  SEL R7, R0, RZ, P1 ;  /* 0x000000ff00077207 */ /* 0x000fe40000800000 */
[----:B0-----:R-:W-:-:S03]  /*7d60*/  LOP3.LUT R9, R6, R3, RZ, 0x3c, !PT ;  /* 0x0000000306097212 */ /* 0x001fc600078e3cff */
[----:B------:R-:W-:Y:S01]  /*7d70*/  IMAD R11, R7, 0x8, R2 ;  /* 0x00000008070b7824 */ /* 0x000fe200078e0202 */
[----:B------:R-:W-:Y:S01]  /*7d80*/  SHF.L.U32 R6, R9, 0x1f, RZ ;  /* 0x0000001f09067819 */ /* 0x000fe200000006ff */
[----:B-1----:R-:W-:Y:S06]  /*7d90*/  @!P0 BRA `(.L_x_182) ;  /* 0x0000000c00008947 */ /* 0x002fec0003800000 */
.L_x_221:
[----:B------:R-:W1:Y:S01]  /*7da0*/  SYNCS.PHASECHK.TRANS64.TRYWAIT P0, [R11+URZ], R6 ;  /* 0x000000060b0075a7 */ /* 0x000e62000800017f */
[----:B------:R-:W-:-:S05]  /*7db0*/  VIADD R0, R7, 0x1 ;  /* 0x0000000107007836 */ /* 0x000fca0000000000 */
[----:B------:R-:W-:-:S04]  /*7dc0*/  ISETP.NE.AND P1, PT, R0, 0x20, PT ;  /* 0x000000200000780c */ /* 0x000fc80003f25270 */
[----:B------:R-:W-:Y:S02]  /*7dd0*/  SEL R4, RZ, 0x1, P1 ;  /* 0x00000001ff047807 */ /* 0x000fe40000800000 */
[----:B------:R-:W-:Y:S02]  /*7de0*/  SEL R3, R0, RZ, P1 ;  /* 0x000000ff00037207 */ /* 0x000fe40000800000 */
[----:B------:R-:W-:Y:S01]  /*7df0*/  LOP3.LUT R0, R9, R4, RZ, 0x3c, !PT ;  /* 0x0000000409007212 */ /* 0x000fe200078e3cff */
[----:B-1----:R-:W-:Y:S06]  /*7e00*/  @!P0 BRA `(.L_x_183) ;  /* 0x0000000800f88947 */ /* 0x002fec0003800000 */
.L_x_222:
[----:B------:R-:W-:Y:S01]  /*7e10*/  IMAD R3, R3, 0x8, R2 ;  /* 0x0000000803037824 */ /* 0x000fe200078e0202 */
[----:B------:R-:W-:-:S07]  /*7e20*/  SHF.L.U32 R0, R0, 0x1f, RZ ;  /* 0x0000001f00007819 */ /* 0x000fce00000006ff */
.L_x_184:
[----:B--2---:R2:W3:Y:S02]  /*7e30*/  SYNCS.PHASECHK.TRANS64.TRYWAIT P0, [R3+URZ], R0 ;  /* 0x00000000030075a7 */ /* 0x0044e4000800017f */
[----:B---3--:R-:W-:Y:S05]  /*7e40*/  @!P0 NANOSLEEP.SYNCS 0x989680 ;  /* 0x009896800000895d */ /* 0x008fea0003900000 */
[----:B------:R-:W3:Y:S02]  /*7e50*/  @!P0 SYNCS.PHASECHK.TRANS64 P0, [R3+URZ], R0 ;  /* 0x00000000030085a7 */ /* 0x000ee4000800007f */
[----:B---3--:R-:W-:Y:S05]  /*7e60*/  @!P0 BRA `(.L_x_184) ;  /* 0xfffffffc00f08947 */ /* 0x008fea000383ffff */
.L_x_151:
[----:B------:R-:W-:Y:S05]  /*7e70*/  BSYNC B0 ;  /* 0x0000000000007941 */ /* 0x000fea0003800000 */
.L_x_150:
[----:B------:R-:W-:Y:S05]  /*7e80*/  EXIT ;  /* 0x000000000000794d */ /* 0x000fea0003800000 */
.L_x_22:
[----:B---3--:R3:W4:Y:S02]  /*7e90*/  SYNCS.PHASECHK.TRANS64.TRYWAIT P1, [R3+URZ], R0 ;  /* 0x00000000030075a7 */ /* 0x008724000802017f */
[----:B----4-:R-:W-:Y:S05]  /*7ea0*/  @!P1 NANOSLEEP.SYNCS 0x989680 ;  /* 0x009896800000995d */ /* 0x010fea0003900000 */
[----:B------:R-:W4:Y:S02]  /*7eb0*/  @!P1 SYNCS.PHASECHK.TRANS64 P1, [R3+URZ], R0 ;  /* 0x00000000030095a7 */ /* 0x000f24000802007f */
[----:B----4-:R-:W-:Y:S05]  /*7ec0*/  @!P1 BRA `(.L_x_22) ;  /* 0xfffffffc00f09947 */ /* 0x010fea000383ffff */
[----:B------:R-:W-:Y:S05]  /*7ed0*/  BRA `(.L_x_21) ;  /* 0xffffff9800687947 */ /* 0x000fea000383ffff */
.L_x_27:
[----:B-1----:R-:W-:-:S04]  /*7ee0*/  IMAD.U32 R5, RZ, RZ, UR4 ;  /* 0x00000004ff057e24 */ /* 0x002fc8000f8e00ff */
[----:B------:R1:W2:Y:S03]  /*7ef0*/  SYNCS.PHASECHK.TRANS64.TRYWAIT P1, [R5+URZ], R4 ;  /* 0x00000004050075a7 */ /* 0x0002a6000802017f */
[----:B--2---:R-:W-:Y:S05]  /*7f00*/  @!P1 NANOSLEEP.SYNCS 0x989680 ;  /* 0x009896800000995d */ /* 0x004fea0003900000 */
[----:B------:R-:W2:Y:S02]  /*7f10*/  @!P1 SYNCS.PHASECHK.TRANS64 P1, [R5+URZ], R4 ;  /* 0x00000004050095a7 */ /* 0x000ea4000802007f */
[----:B--2---:R-:W-:Y:S05]  /*7f20*/  @!P1 BRA `(.L_x_27) ;  /* 0xfffffffc00ec9947 */ /* 0x004fea000383ffff */
[----:B------:R-:W-:Y:S05]  /*7f30*/  BRA `(.L_x_26) ;  /* 0xffffff9800ec7947 */ /* 0x000fea000383ffff */
.L_x_138:
[----:B------:R-:W-:Y:S01]  /*7f40*/  BSSY B1, `(.L_x_185) ;  /* 0x0000006000017945 */ /* 0x000fe20003800000 */
[----:B------:R-:W-:-:S07]  /*7f50*/  IMAD.MOV.U32 R15, RZ, RZ, -0x1 ;  /* 0xffffffffff0f7424 */ /* 0x000fce00078e00ff */
[----:B------:R-:W-:Y:S05]  /*7f60*/  WARPSYNC.COLLECTIVE R15, `(.L_x_186) ;  /* 0x000000000f0c7348 */ /* 0x000fea0003c00000 */
[----:B------:R-:W-:Y:S02]  /*7f70*/  ELECT P6, UR62, PT ;  /* 0x00000000003e782f */ /* 0x000fe400038c0000 */
[----:B------:R-:W-:Y:S01]  /*7f80*/  MOV R14, UR62 ;  /* 0x0000003e000e7c02 */ /* 0x000fe20008000f00 */
[----:B------:R-:W-:Y:S10]  /*7f90*/  ENDCOLLECTIVE ;  /* 0x000000000000791b */ /* 0x000ff40003800000 */
.L_x_186:
[----:B------:R-:W-:Y:S05]  /*7fa0*/  BSYNC B1 ;  /* 0x0000000000017941 */ /* 0x000fea0003800000 */
.L_x_185:
[----:B------:R-:W-:Y:S05]  /*7fb0*/  BRA `(.L_x_187) ;  /* 0xffffffe000447947 */ /* 0x000fea000383ffff */
.L_x_141:
[----:B0-----:R0:W1:Y:S02]  /*7fc0*/  SYNCS.PHASECHK.TRANS64.TRYWAIT P0, [R20+URZ+0x100], R7 ;  /* 0x00010007140075a7 */ /* 0x001064000800017f */
[----:B-1----:R-:W-:Y:S05]  /*7fd0*/  @!P0 NANOSLEEP.SYNCS 0x989680 ;  /* 0x009896800000895d */ /* 0x002fea0003900000 */
[----:B------:R-:W1:Y:S02]  /*7fe0*/  @!P0 SYNCS.PHASECHK.TRANS64 P0, [R20+URZ+0x100], R7 ;  /* 0x00010007140085a7 */ /* 0x000e64000800007f */
[----:B-1----:R-:W-:Y:S05]  /*7ff0*/  @!P0 BRA `(.L_x_141) ;  /* 0xfffffffc00f08947 */ /* 0x002fea000383ffff */
[----:B------:R-:W-:Y:S05]  /*8000*/  BRA `(.L_x_188) ;  /* 0xffffffe000807947 */ /* 0x000fea000383ffff */
.L_x_149:
[----:B------:R-:W-:Y:S01]  /*8010*/  BSSY B0, `(.L_x_189) ;  /* 0x0000006000007945 */ /* 0x000fe20003800000 */
[----:B------:R-:W-:-:S07]  /*8020*/  IMAD.MOV.U32 R15, RZ, RZ, -0x1 ;  /* 0xffffffffff0f7424 */ /* 0x000fce00078e00ff */
[----:B------:R-:W-:Y:S05]  /*8030*/  WARPSYNC.COLLECTIVE R15, `(.L_x_190) ;  /* 0x000000000f0c7348 */ /* 0x000fea0003c00000 */
[----:B------:R-:W-:Y:S02]  /*8040*/  ELECT P6, UR62, PT ;  /* 0x00000000003e782f */ /* 0x000fe400038c0000 */
[----:B------:R-:W-:Y:S01]  /*8050*/  MOV R14, UR62 ;  /* 0x0000003e000e7c02 */ /* 0x000fe20008000f00 */
[----:B------:R-:W-:Y:S10]  /*8060*/  ENDCOLLECTIVE ;  /* 0x000000000000791b */ /* 0x000ff40003800000 */
.L_x_190:
[----:B------:R-:W-:Y:S05]  /*8070*/  BSYNC B0 ;  /* 0x0000000000007941 */ /* 0x000fea0003800000 */
.L_x_189:
[----:B------:R-:W-:Y:S05]  /*8080*/  BRA `(.L_x_191) ;  /* 0xffffffe800dc7947 */ /* 0x000fea000383ffff */
.L_x_153:
[----:B0-----:R0:W1:Y:S02]  /*8090*/  SYNCS.PHASECHK.TRANS64.TRYWAIT P0, [R7+URZ], R4 ;  /* 0x00000004070075a7 */ /* 0x001064000800017f */
[----:B-1----:R-:W-:Y:S05]  /*80a0*/  @!P0 NANOSLEEP.SYNCS 0x989680 ;  /* 0x009896800000895d */ /* 0x002fea0003900000 */
[----:B------:R-:W1:Y:S02]  /*80b0*/  @!P0 SYNCS.PHASECHK.TRANS64 P0, [R7+URZ], R4 ;  /* 0x00000004070085a7 */ /* 0x000e64000800007f */
[----:B-1----:R-:W-:Y:S05]  /*80c0*/  @!P0 BRA `(.L_x_153) ;  /* 0xfffffffc00f08947 */ /* 0x002fea000383ffff */
[----:B------:R-:W-:Y:S05]  /*80d0*/  BRA `(.L_x_192) ;  /* 0xffffffec001c7947 */ /* 0x000fea000383ffff */
.L_x_154:
[----:B0-----:R0:W1:Y:S02]  /*80e0*/  SYNCS.PHASECHK.TRANS64.TRYWAIT P0, [R8+URZ], R5 ;  /* 0x00000005080075a7 */ /* 0x001064000800017f */
[----:B-1----:R-:W-:Y:S05]  /*80f0*/  @!P0 NANOSLEEP.SYNCS 0x989680 ;  /* 0x009896800000895d */ /* 0x002fea0003900000 */
[----:B------:R-:W1:Y:S02]  /*8100*/  @!P0 SYNCS.PHASECHK.TRANS64 P0, [R8+URZ], R5 ;  /* 0x00000005080085a7 */ /* 0x000e64000800007f */
[----:B-1----:R-:W-:Y:S05]  /*8110*/  @!P0 BRA `(.L_x_154) ;  /* 0xfffffffc00f08947 */ /* 0x002fea000383ffff */
[----:B------:R-:W-:Y:S05]  /*8120*/  BRA `(.L_x_193) ;  /* 0xffffffec002c7947 */ /* 0x000fea000383ffff */
.L_x_155:
[----:B0-----:R0:W1:Y:S02]  /*8130*/  SYNCS.PHASECHK.TRANS64.TRYWAIT P0, [R9+URZ], R4 ;  /* 0x00000004090075a7 */ /* 0x001064000800017f */
[----:B-1----:R-:W-:Y:S05]  /*8140*/  @!P0 NANOSLEEP.SYNCS 0x989680 ;  /* 0x009896800000895d */ /* 0x002fea0003900000 */
[----:B------:R-:W1:Y:S02]  /*8150*/  @!P0 SYNCS.PHASECHK.TRANS64 P0, [R9+URZ], R4 ;  /* 0x00000004090085a7 */ /* 0x000e64000800007f */
[----:B-1----:R-:W-:Y:S05]  /*8160*/  @!P0 BRA `(.L_x_155) ;  /* 0xfffffffc00f08947 */ /* 0x002fea000383ffff */
[----:B------:R-:W-:Y:S05]  /*8170*/  BRA `(.L_x_194) ;  /* 0xffffffec003c7947 */ /* 0x000fea000383ffff */
.L_x_156:
[----:B0-----:R0:W1:Y:S02]  /*8180*/  SYNCS.PHASECHK.TRANS64.TRYWAIT P0, [R8+URZ], R5 ;  /* 0x00000005080075a7 */ /* 0x001064000800017f */
[----:B-1----:R-:W-:Y:S05]  /*8190*/  @!P0 NANOSLEEP.SYNCS 0x989680 ;  /* 0x009896800000895d */ /* 0x002fea0003900000 */
[----:B------:R-:W1:Y:S02]  /*81a0*/  @!P0 SYNCS.PHASECHK.TRANS64 P0, [R8+URZ], R5 ;  /* 0x00000005080085a7 */ /* 0x000e64000800007f */
[----:B-1----:R-:W-:Y:S05]  /*81b0*/  @!P0 BRA `(.L_x_156) ;  /* 0xfffffffc00f08947 */ /* 0x002fea000383ffff */
[----:B------:R-:W-:Y:S05]  /*81c0*/  BRA `(.L_x_195) ;  /* 0xffffffec004c7947 */ /* 0x000fea000383ffff */
.L_x_157:
[----:B0-----:R0:W1:Y:S02]  /*81d0*/  SYNCS.PHASECHK.TRANS64.TRYWAIT P0, [R9+URZ], R4 ;  /* 0x00000004090075a7 */ /* 0x001064000800017f */
[----:B-1----:R-:W-:Y:S05]  /*81e0*/  @!P0 NANOSLEEP.SYNCS 0x989680 ;  /* 0x009896800000895d */ /* 0x002fea0003900000 */
[----:B------:R-:W1:Y:S02]  /*81f0*/  @!P0 SYNCS.PHASECHK.TRANS64 P0, [R9+URZ], R4 ;  /* 0x00000004090085a7 */ /* 0x000e64000800007f */
[----:B-1----:R-:W-:Y:S05]  /*8200*/  @!P0 BRA `(.L_x_157) ;  /* 0xfffffffc00f08947 */ /* 0x002fea000383ffff */
[----:B------:R-:W-:Y:S05]  /*8210*/  BRA `(.L_x_196) ;  /* 0xffffffec005c7947 */ /* 0x000fea000383ffff */
.L_x_158:
[----:B0-----:R0:W1:Y:S02]  /*8220*/  SYNCS.PHASECHK.TRANS64.TRYWAIT P0, [R8+URZ], R5 ;  /* 0x00000005080075a7 */ /* 0x001064000800017f */
[----:B-1----:R-:W-:Y:S05]  /*8230*/  @!P0 NANOSLEEP.SYNCS 0x989680 ;  /* 0x009896800000895d */ /* 0x002fea0003900000 */
[----:B------:R-:W1:Y:S02]  /*8240*/  @!P0 SYNCS.PHASECHK.TRANS64 P0, [R8+URZ], R5 ;  /* 0x00000005080085a7 */ /* 0x000e64000800007f */
[----:B-1----:R-:W-:Y:S05]  /*8250*/  @!P0 BRA `(.L_x_158) ;  /* 0xfffffffc00f08947 */ /* 0x002fea000383ffff */
[----:B------:R-:W-:Y:S05]  /*8260*/  BRA `(.L_x_197) ;  /* 0xffffffec006c7947 */ /* 0x000fea000383ffff */
.L_x_159:
[----:B0-----:R0:W1:Y:S02]  /*8270*/  SYNCS.PHASECHK.TRANS64.TRYWAIT P0, [R9+URZ], R4 ;  /* 0x00000004090075a7 */ /* 0x001064000800017f */
[----:B-1----:R-:W-:Y:S05]  /*8280*/  @!P0 NANOSLEEP.SYNCS 0x989680 ;  /* 0x009896800000895d */ /* 0x002fea0003900000 */
[----:B------:R-:W1:Y:S02]  /*8290*/  @!P0 SYNCS.PHASECHK.TRANS64 P0, [R9+URZ], R4 ;  /* 0x00000004090085a7 */ /* 0x000e64000800007f */
[----:B-1----:R-:W-:Y:S05]  /*82a0*/  @!P0 BRA `(.L_x_159) ;  /* 0xfffffffc00f08947 */ /* 0x002fea000383ffff */
[----:B------:R-:W-:Y:S05]  /*82b0*/  BRA `(.L_x_198) ;  /* 0xffffffec007c7947 */ /* 0x000fea000383ffff */
.L_x_160:
[----:B0-----:R0:W1:Y:S02]  /*82c0*/  SYNCS.PHASECHK.TRANS64.TRYWAIT P0, [R8+URZ], R5 ;  /* 0x00000005080075a7 */ /* 0x001064000800017f */
[----:B-1----:R-:W-:Y:S05]  /*82d0*/  @!P0 NANOSLEEP.SYNCS 0x989680 ;  /* 0x009896800000895d */ /* 0x002fea0003900000 */
[----:B------:R-:W1:Y:S02]  /*82e0*/  @!P0 SYNCS.PHASECHK.TRANS64 P0, [R8+URZ], R5 ;  /* 0x00000005080085a7 */ /* 0x000e64000800007f */
[----:B-1----:R-:W-:Y:S05]  /*82f0*/  @!P0 BRA `(.L_x_160) ;  /* 0xfffffffc00f08947 */ /* 0x002fea000383ffff */
[----:B------:R-:W-:Y:S05]  /*8300*/  BRA `(.L_x_199) ;  /* 0xffffffec008c7947 */ /* 0x000fea000383ffff */
.L_x_161:
[----:B0-----:R0:W1:Y:S02]  /*8310*/  SYNCS.PHASECHK.TRANS64.TRYWAIT P0, [R9+URZ], R4 ;  /* 0x00000004090075a7 */ /* 0x001064000800017f */
[----:B-1----:R-:W-:Y:S05]  /*8320*/  @!P0 NANOSLEEP.SYNCS 0x989680 ;  /* 0x009896800000895d */ /* 0x002fea0003900000 */
[----:B------:R-:W1:Y:S02]  /*8330*/  @!P0 SYNCS.PHASECHK.TRANS64 P0, [R9+URZ], R4 ;  /* 0x00000004090085a7 */ /* 0x000e64000800007f */
[----:B-1----:R-:W-:Y:S05]  /*8340*/  @!P0 BRA `(.L_x_161) ;  /* 0xfffffffc00f08947 */ /* 0x002fea000383ffff */
[----:B------:R-:W-:Y:S05]  /*8350*/  BRA `(.L_x_200) ;  /* 0xffffffec009c7947 */ /* 0x000fea000383ffff */
.L_x_162:
[----:B0-----:R0:W1:Y:S02]  /*8360*/  SYNCS.PHASECHK.TRANS64.TRYWAIT P0, [R8+URZ], R5 ;  /* 0x00000005080075a7 */ /* 0x001064000800017f */
[----:B-1----:R-:W-:Y:S05]  /*8370*/  @!P0 NANOSLEEP.SYNCS 0x989680 ;  /* 0x009896800000895d */ /* 0x002fea0003900000 */
[----:B------:R-:W1:Y:S02]  /*8380*/  @!P0 SYNCS.PHASECHK.TRANS64 P0, [R8+URZ], R5 ;  /* 0x00000005080085a7 */ /* 0x000e64000800007f */
[----:B-1----:R-:W-:Y:S05]  /*8390*/  @!P0 BRA `(.L_x_162) ;  /* 0xfffffffc00f08947 */ /* 0x002fea000383ffff */
[----:B------:R-:W-:Y:S05]  /*83a0*/  BRA `(.L_x_201) ;  /* 0xffffffec00ac7947 */ /* 0x000fea000383ffff */
.L_x_163:
[----:B0-----:R0:W1:Y:S02]  /*83b0*/  SYNCS.PHASECHK.TRANS64.TRYWAIT P0, [R9+URZ], R4 ;  /* 0x00000004090075a7 */ /* 0x001064000800017f */
[----:B-1----:R-:W-:Y:S05]  /*83c0*/  @!P0 NANOSLEEP.SYNCS 0x989680 ;  /* 0x009896800000895d */ /* 0x002fea0003900000 */
[----:B------:R-:W1:Y:S02]  /*83d0*/  @!P0 SYNCS.PHASECHK.TRANS64 P0, [R9+URZ], R4 ;  /* 0x00000004090085a7 */ /* 0x000e64000800007f */
[----:B-1----:R-:W-:Y:S05]  /*83e0*/  @!P0 BRA `(.L_x_163) ;  /* 0xfffffffc00f08947 */ /* 0x002fea000383ffff */
[----:B------:R-:W-:Y:S05]  /*83f0*/  BRA `(.L_x_202) ;  /* 0xffffffec00bc7947 */ /* 0x000fea000383ffff */
.L_x_164:
[----:B0-----:R0:W1:Y:S02]  /*8400*/  SYNCS.PHASECHK.TRANS64.TRYWAIT P0, [R8+URZ], R5 ;  /* 0x00000005080075a7 */ /* 0x001064000800017f */
[----:B-1----:R-:W-:Y:S05]  /*8410*/  @!P0 NANOSLEEP.SYNCS 0x989680 ;  /* 0x009896800000895d */ /* 0x002fea0003900000 */
[----:B------:R-:W1:Y:S02]  /*8420*/  @!P0 SYNCS.PHASECHK.TRANS64 P0, [R8+URZ], R5 ;  /* 0x00000005080085a7 */ /* 0x000e64000800007f */
[----:B-1----:R-:W-:Y:S05]  /*8430*/  @!P0 BRA `(.L_x_164) ;  /* 0xfffffffc00f08947 */ /* 0x002fea000383ffff */
[----:B------:R-:W-:Y:S05]  /*8440*/  BRA `(.L_x_203) ;  /* 0xffffffec00cc7947 */ /* 0x000fea000383ffff */
.L_x_165:
[----:B0-----:R0:W1:Y:S02]  /*8450*/  SYNCS.PHASECHK.TRANS64.TRYWAIT P0, [R9+URZ], R4 ;  /* 0x00000004090075a7 */ /* 0x001064000800017f */
[----:B-1----:R-:W-:Y:S05]  /*8460*/  @!P0 NANOSLEEP.SYNCS 0x989680 ;  /* 0x009896800000895d */ /* 0x002fea0003900000 */
[----:B------:R-:W1:Y:S02]  /*8470*/  @!P0 SYNCS.PHASECHK.TRANS64 P0, [R9+URZ], R4 ;  /* 0x00000004090085a7 */ /* 0x000e64000800007f */
[----:B-1----:R-:W-:Y:S05]  /*8480*/  @!P0 BRA `(.L_x_165) ;  /* 0xfffffffc00f08947 */ /* 0x002fea000383ffff */
[----:B------:R-:W-:Y:S05]  /*8490*/  BRA `(.L_x_204) ;  /* 0xffffffec00dc7947 */ /* 0x000fea000383ffff */
.L_x_166:
[----:B0-----:R0:W1:Y:S02]  /*84a0*/  SYNCS.PHASECHK.TRANS64.TRYWAIT P0, [R8+URZ], R5 ;  /* 0x00000005080075a7 */ /* 0x001064000800017f */
[----:B-1----:R-:W-:Y:S05]  /*84b0*/  @!P0 NANOSLEEP.SYNCS 0x989680 ;  /* 0x009896800000895d */ /* 0x002fea0003900000 */
[----:B------:R-:W1:Y:S02]  /*84c0*/  @!P0 SYNCS.PHASECHK.TRANS64 P0, [R8+URZ], R5 ;  /* 0x00000005080085a7 */ /* 0x000e64000800007f */
[----:B-1----:R-:W-:Y:S05]  /*84d0*/  @!P0 BRA `(.L_x_166) ;  /* 0xfffffffc00f08947 */ /* 0x002fea000383ffff */
[----:B------:R-:W-:Y:S05]  /*84e0*/  BRA `(.L_x_205) ;  /* 0xffffffec00ec7947 */ /* 0x000fea000383ffff */
.L_x_167:
[----:B0-----:R0:W1:Y:S02]  /*84f0*/  SYNCS.PHASECHK.TRANS64.TRYWAIT P0, [R9+URZ], R4 ;  /* 0x00000004090075a7 */ /* 0x001064000800017f */
[----:B-1----:R-:W-:Y:S05]  /*8500*/  @!P0 NANOSLEEP.SYNCS 0x989680 ;  /* 0x009896800000895d */ /* 0x002fea0003900000 */
[----:B------:R-:W1:Y:S02]  /*8510*/  @!P0 SYNCS.PHASECHK.TRANS64 P0, [R9+URZ], R4 ;  /* 0x00000004090085a7 */ /* 0x000e64000800007f */
[----:B-1----:R-:W-:Y:S05]  /*8520*/  @!P0 BRA `(.L_x_167) ;  /* 0xfffffffc00f08947 */ /* 0x002fea000383ffff */
[----:B------:R-:W-:Y:S05]  /*8530*/  BRA `(.L_x_206) ;  /* 0xffffffec00fc7947 */ /* 0x000fea000383ffff */
.L_x_168:
[----:B0-----:R0:W1:Y:S02]  /*8540*/  SYNCS.PHASECHK.TRANS64.TRYWAIT P0, [R8+URZ], R5 ;  /* 0x00000005080075a7 */ /* 0x001064000800017f */
[----:B-1----:R-:W-:Y:S05]  /*8550*/  @!P0 NANOSLEEP.SYNCS 0x989680 ;  /* 0x009896800000895d */ /* 0x002fea0003900000 */
[----:B------:R-:W1:Y:S02]  /*8560*/  @!P0 SYNCS.PHASECHK.TRANS64 P0, [R8+URZ], R5 ;  /* 0x00000005080085a7 */ /* 0x000e64000800007f */
[----:B-1----:R-:W-:Y:S05]  /*8570*/  @!P0 BRA `(.L_x_168) ;  /* 0xfffffffc00f08947 */ /* 0x002fea000383ffff */
[----:B------:R-:W-:Y:S05]  /*8580*/  BRA `(.L_x_207) ;  /* 0xfffffff0000c7947 */ /* 0x000fea000383ffff */
.L_x_169:
[----:B0-----:R0:W1:Y:S02]  /*8590*/  SYNCS.PHASECHK.TRANS64.TRYWAIT P0, [R9+URZ], R4 ;  /* 0x00000004090075a7 */ /* 0x001064000800017f */
[----:B-1----:R-:W-:Y:S05]  /*85a0*/  @!P0 NANOSLEEP.SYNCS 0x989680 ;  /* 0x009896800000895d */ /* 0x002fea0003900000 */
[----:B------:R-:W1:Y:S02]  /*85b0*/  @!P0 SYNCS.PHASECHK.TRANS64 P0, [R9+URZ], R4 ;  /* 0x00000004090085a7 */ /* 0x000e64000800007f */
[----:B-1----:R-:W-:Y:S05]  /*85c0*/  @!P0 BRA `(.L_x_169) ;  /* 0xfffffffc00f08947 */ /* 0x002fea000383ffff */
[----:B------:R-:W-:Y:S05]  /*85d0*/  BRA `(.L_x_208) ;  /* 0xfffffff0001c7947 */ /* 0x000fea000383ffff */
.L_x_170:
[----:B0-----:R0:W1:Y:S02]  /*85e0*/  SYNCS.PHASECHK.TRANS64.TRYWAIT P0, [R8+URZ], R5 ;  /* 0x00000005080075a7 */ /* 0x001064000800017f */
[----:B-1----:R-:W-:Y:S05]  /*85f0*/  @!P0 NANOSLEEP.SYNCS 0x989680 ;  /* 0x009896800000895d */ /* 0x002fea0003900000 */
[----:B------:R-:W1:Y:S02]  /*8600*/  @!P0 SYNCS.PHASECHK.TRANS64 P0, [R8+URZ], R5 ;  /* 0x00000005080085a7 */ /* 0x000e64000800007f */
[----:B-1----:R-:W-:Y:S05]  /*8610*/  @!P0 BRA `(.L_x_170) ;  /* 0xfffffffc00f08947 */ /* 0x002fea000383ffff */
[----:B------:R-:W-:Y:S05]  /*8620*/  BRA `(.L_x_209) ;  /* 0xfffffff0002c7947 */ /* 0x000fea000383ffff */
.L_x_171:
[----:B0-----:R0:W1:Y:S02]  /*8630*/  SYNCS.PHASECHK.TRANS64.TRYWAIT P0, [R9+URZ], R4 ;  /* 0x00000004090075a7 */ /* 0x001064000800017f */
[----:B-1----:R-:W-:Y:S05]  /*8640*/  @!P0 NANOSLEEP.SYNCS 0x989680 ;  /* 0x009896800000895d */ /* 0x002fea0003900000 */
[----:B------:R-:W1:Y:S02]  /*8650*/  @!P0 SYNCS.PHASECHK.TRANS64 P0, [R9+URZ], R4 ;  /* 0x00000004090085a7 */ /* 0x000e64000800007f */
[----:B-1----:R-:W-:Y:S05]  /*8660*/  @!P0 BRA `(.L_x_171) ;  /* 0xfffffffc00f08947 */ /* 0x002fea000383ffff */
[----:B------:R-:W-:Y:S05]  /*8670*/  BRA `(.L_x_210) ;  /* 0xfffffff0003c7947 */ /* 0x000fea000383ffff */
.L_x_172:
[----:B0-----:R0:W1:Y:S02]  /*8680*/  SYNCS.PHASECHK.TRANS64.TRYWAIT P0, [R8+URZ], R5 ;  /* 0x00000005080075a7 */ /* 0x001064000800017f */
[----:B-1----:R-:W-:Y:S05]  /*8690*/  @!P0 NANOSLEEP.SYNCS 0x989680 ;  /* 0x009896800000895d */ /* 0x002fea0003900000 */
[----:B------:R-:W1:Y:S02]  /*86a0*/  @!P0 SYNCS.PHASECHK.TRANS64 P0, [R8+URZ], R5 ;  /* 0x00000005080085a7 */ /* 0x000e64000800007f */
[----:B-1----:R-:W-:Y:S05]  /*86b0*/  @!P0 BRA `(.L_x_172) ;  /* 0xfffffffc00f08947 */ /* 0x002fea000383ffff */
[----:B------:R-:W-:Y:S05]  /*86c0*/  BRA `(.L_x_211) ;  /* 0xfffffff0004c7947 */ /* 0x000fea000383ffff */
.L_x_173:
[----:B0-----:R0:W1:Y:S02]  /*86d0*/  SYNCS.PHASECHK.TRANS64.TRYWAIT P0, [R9+URZ], R4 ;  /* 0x00000004090075a7 */ /* 0x001064000800017f */
[----:B-1----:R-:W-:Y:S05]  /*86e0*/  @!P0 NANOSLEEP.SYNCS 0x989680 ;  /* 0x009896800000895d */ /* 0x002fea0003900000 */
[----:B------:R-:W1:Y:S02]  /*86f0*/  @!P0 SYNCS.PHASECHK.TRANS64 P0, [R9+URZ], R4 ;  /* 0x00000004090085a7 */ /* 0x000e64000800007f */
[----:B-1----:R-:W-:Y:S05]  /*8700*/  @!P0 BRA `(.L_x_173) ;  /* 0xfffffffc00f08947 */ /* 0x002fea000383ffff */
[----:B------:R-:W-:Y:S05]  /*8710*/  BRA `(.L_x_212) ;  /* 0xfffffff0005c7947 */ /* 0x000fea000383ffff */
.L_x_174:
[----:B0-----:R0:W1:Y:S02]  /*8720*/  SYNCS.PHASECHK.TRANS64.TRYWAIT P0, [R8+URZ], R5 ;  /* 0x00000005080075a7 */ /* 0x001064000800017f */
[----:B-1----:R-:W-:Y:S05]  /*8730*/  @!P0 NANOSLEEP.SYNCS 0x989680 ;  /* 0x009896800000895d */ /* 0x002fea0003900000 */
[----:B------:R-:W1:Y:S02]  /*8740*/  @!P0 SYNCS.PHASECHK.TRANS64 P0, [R8+URZ], R5 ;  /* 0x00000005080085a7 */ /* 0x000e64000800007f */
[----:B-1----:R-:W-:Y:S05]  /*8750*/  @!P0 BRA `(.L_x_174) ;  /* 0xfffffffc00f08947 */ /* 0x002fea000383ffff */
[----:B------:R-:W-:Y:S05]  /*8760*/  BRA `(.L_x_213) ;  /* 0xfffffff0006c7947 */ /* 0x000fea000383ffff */
.L_x_175:
[----:B0-----:R0:W1:Y:S02]  /*8770*/  SYNCS.PHASECHK.TRANS64.TRYWAIT P0, [R9+URZ], R4 ;  /* 0x00000004090075a7 */ /* 0x001064000800017f */
[----:B-1----:R-:W-:Y:S05]  /*8780*/  @!P0 NANOSLEEP.SYNCS 0x989680 ;  /* 0x009896800000895d */ /* 0x002fea0003900000 */
[----:B------:R-:W1:Y:S02]  /*8790*/  @!P0 SYNCS.PHASECHK.TRANS64 P0, [R9+URZ], R4 ;  /* 0x00000004090085a7 */ /* 0x000e64000800007f */
[----:B-1----:R-:W-:Y:S05]  /*87a0*/  @!P0 BRA `(.L_x_175) ;  /* 0xfffffffc00f08947 */ /* 0x002fea000383ffff */
[----:B------:R-:W-:Y:S05]  /*87b0*/  BRA `(.L_x_214) ;  /* 0xfffffff0007c7947 */ /* 0x000fea000383ffff */
.L_x_176:
[----:B0-----:R0:W1:Y:S02]  /*87c0*/  SYNCS.PHASECHK.TRANS64.TRYWAIT P0, [R8+URZ], R5 ;  /* 0x00000005080075a7 */ /* 0x001064000800017f */
[----:B-1----:R-:W-:Y:S05]  /*87d0*/  @!P0 NANOSLEEP.SYNCS 0x989680 ;  /* 0x009896800000895d */ /* 0x002fea0003900000 */
[----:B------:R-:W1:Y:S02]  /*87e0*/  @!P0 SYNCS.PHASECHK.TRANS64 P0, [R8+URZ], R5 ;  /* 0x00000005080085a7 */ /* 0x000e64000800007f */
[----:B-1----:R-:W-:Y:S05]  /*87f0*/  @!P0 BRA `(.L_x_176) ;  /* 0xfffffffc00f08947 */ /* 0x002fea000383ffff */
[----:B------:R-:W-:Y:S05]  /*8800*/  BRA `(.L_x_215) ;  /* 0xfffffff0008c7947 */ /* 0x000fea000383ffff */
.L_x_177:
[----:B0-----:R0:W1:Y:S02]  /*8810*/  SYNCS.PHASECHK.TRANS64.TRYWAIT P0, [R9+URZ], R4 ;  /* 0x00000004090075a7 */ /* 0x001064000800017f */
[----:B-1----:R-:W-:Y:S05]  /*8820*/  @!P0 NANOSLEEP.SYNCS 0x989680 ;  /* 0x009896800000895d */ /* 0x002fea0003900000 */
[----:B------:R-:W1:Y:S02]  /*8830*/  @!P0 SYNCS.PHASECHK.TRANS64 P0, [R9+URZ], R4 ;  /* 0x00000004090085a7 */ /* 0x000e64000800007f */
[----:B-1----:R-:W-:Y:S05]  /*8840*/  @!P0 BRA `(.L_x_177) ;  /* 0xfffffffc00f08947 */ /* 0x002fea000383ffff */
[----:B------:R-:W-:Y:S05]  /*8850*/  BRA `(.L_x_216) ;  /* 0xfffffff0009c7947 */ /* 0x000fea000383ffff */
.L_x_178:
[----:B0-----:R0:W1:Y:S02]  /*8860*/  SYNCS.PHASECHK.TRANS64.TRYWAIT P0, [R8+URZ], R5 ;  /* 0x00000005080075a7 */ /* 0x001064000800017f */
[----:B-1----:R-:W-:Y:S05]  /*8870*/  @!P0 NANOSLEEP.SYNCS 0x989680 ;  /* 0x009896800000895d */ /* 0x002fea0003900000 */
[----:B------:R-:W1:Y:S02]  /*8880*/  @!P0 SYNCS.PHASECHK.TRANS64 P0, [R8+URZ], R5 ;  /* 0x00000005080085a7 */ /* 0x000e64000800007f */
[----:B-1----:R-:W-:Y:S05]  /*8890*/  @!P0 BRA `(.L_x_178) ;  /* 0xfffffffc00f08947 */ /* 0x002fea000383ffff */
[----:B------:R-:W-:Y:S05]  /*88a0*/  BRA `(.L_x_217) ;  /* 0xfffffff000ac7947 */ /* 0x000fea000383ffff */
.L_x_179:
[----:B0-----:R0:W1:Y:S02]  /*88b0*/  SYNCS.PHASECHK.TRANS64.TRYWAIT P0, [R9+URZ], R4 ;  /* 0x00000004090075a7 */ /* 0x001064000800017f */
[----:B-1----:R-:W-:Y:S05]  /*88c0*/  @!P0 NANOSLEEP.SYNCS 0x989680 ;  /* 0x009896800000895d */ /* 0x002fea0003900000 */
[----:B------:R-:W1:Y:S02]  /*88d0*/  @!P0 SYNCS.PHASECHK.TRANS64 P0, [R9+URZ], R4 ;  /* 0x00000004090085a7 */ /* 0x000e64000800007f */
[----:B-1----:R-:W-:Y:S05]  /*88e0*/  @!P0 BRA `(.L_x_179) ;  /* 0xfffffffc00f08947 */ /* 0x002fea000383ffff */
[----:B------:R-:W-:Y:S05]  /*88f0*/  BRA `(.L_x_218) ;  /* 0xfffffff000bc7947 */ /* 0x000fea000383ffff */
.L_x_180:
[----:B0-----:R0:W1:Y:S02]  /*8900*/  SYNCS.PHASECHK.TRANS64.TRYWAIT P0, [R8+URZ], R5 ;  /* 0x00000005080075a7 */ /* 0x001064000800017f */
[----:B-1----:R-:W-:Y:S05]  /*8910*/  @!P0 NANOSLEEP.SYNCS 0x989680 ;  /* 0x009896800000895d */ /* 0x002fea0003900000 */
[----:B------:R-:W1:Y:S02]  /*8920*/  @!P0 SYNCS.PHASECHK.TRANS64 P0, [R8+URZ], R5 ;  /* 0x00000005080085a7 */ /* 0x000e64000800007f */
[----:B-1----:R-:W-:Y:S05]  /*8930*/  @!P0 BRA `(.L_x_180) ;  /* 0xfffffffc00f08947 */ /* 0x002fea000383ffff */
[----:B------:R-:W-:Y:S05]  /*8940*/  BRA `(.L_x_219) ;  /* 0xfffffff000cc7947 */ /* 0x000fea000383ffff */
.L_x_181:
[----:B0-----:R0:W1:Y:S02]  /*8950*/  SYNCS.PHASECHK.TRANS64.TRYWAIT P0, [R9+URZ], R4 ;  /* 0x00000004090075a7 */ /* 0x001064000800017f */
[----:B-1----:R-:W-:Y:S05]  /*8960*/  @!P0 NANOSLEEP.SYNCS 0x989680 ;  /* 0x009896800000895d */ /* 0x002fea0003900000 */
[----:B------:R-:W1:Y:S02]  /*8970*/  @!P0 SYNCS.PHASECHK.TRANS64 P0, [R9+URZ], R4 ;  /* 0x00000004090085a7 */ /* 0x000e64000800007f */
[----:B-1----:R-:W-:Y:S05]  /*8980*/  @!P0 BRA `(.L_x_181) ;  /* 0xfffffffc00f08947 */ /* 0x002fea000383ffff */
[----:B------:R-:W-:Y:S05]  /*8990*/  BRA `(.L_x_220) ;  /* 0xfffffff000dc7947 */ /* 0x000fea000383ffff */
.L_x_182:
[----:B0-----:R0:W1:Y:S02]  /*89a0*/  SYNCS.PHASECHK.TRANS64.TRYWAIT P0, [R8+URZ], R5 ;  /* 0x00000005080075a7 */ /* 0x001064000800017f */
[----:B-1----:R-:W-:Y:S05]  /*89b0*/  @!P0 NANOSLEEP.SYNCS 0x989680 ;  /* 0x009896800000895d */ /* 0x002fea0003900000 */
[----:B------:R-:W1:Y:S02]  /*89c0*/  @!P0 SYNCS.PHASECHK.TRANS64 P0, [R8+URZ], R5 ;  /* 0x00000005080085a7 */ /* 0x000e64000800007f */
[----:B-1----:R-:W-:Y:S05]  /*89d0*/  @!P0 BRA `(.L_x_182) ;  /* 0xfffffffc00f08947 */ /* 0x002fea000383ffff */
[----:B------:R-:W-:Y:S05]  /*89e0*/  BRA `(.L_x_221) ;  /* 0xfffffff000ec7947 */ /* 0x000fea000383ffff */
.L_x_183:
[----:B-1----:R1:W2:Y:S02]  /*89f0*/  SYNCS.PHASECHK.TRANS64.TRYWAIT P0, [R11+URZ], R6 ;  /* 0x000000060b0075a7 */ /* 0x0022a4000800017f */
[----:B--2---:R-:W-:Y:S05]  /*8a00*/  @!P0 NANOSLEEP.SYNCS 0x989680 ;  /* 0x009896800000895d */ /* 0x004fea0003900000 */
[----:B------:R-:W2:Y:S02]  /*8a10*/  @!P0 SYNCS.PHASECHK.TRANS64 P0, [R11+URZ], R6 ;  /* 0x000000060b0085a7 */ /* 0x000ea4000800007f */
[----:B--2---:R-:W-:Y:S05]  /*8a20*/  @!P0 BRA `(.L_x_183) ;  /* 0xfffffffc00f08947 */ /* 0x004fea000383ffff */
[----:B------:R-:W-:Y:S05]  /*8a30*/  BRA `(.L_x_222) ;  /* 0xfffffff000f47947 */ /* 0x000fea000383ffff */
.L_x_223:
[----:B------:R-:W-:-:S00]  /*8a40*/  BRA `(.L_x_223) ;  /* 0xfffffffc00fc7947 */ /* 0x000fc0000383ffff */
[----:B------:R-:W-:-:S00]  /*8a50*/  NOP ;  /* 0x0000000000007918 */ /* 0x000fc00000000000 */
        /* <DEDUP_REMOVED lines=10> */
.L_x_224:


//--------------------- .nv.global.init           --------------------------
	.section	.nv.global.init,"aw",@progbits
.nv.global.init:
	.type		$str$22,@object
	.size		$str$22,($str$23 - $str$22)
$str$22:
        /*0000*/ 	.byte	0x6b, 0x5f, 0x74, 0x69, 0x6c, 0x65, 0x5f, 0x63, 0x6f, 0x75, 0x6e, 0x74, 0x20, 0x3e, 0x3d, 0x20
        /*0010*/ 	.byte	0x31, 0x00
	.type		$str$23,@object
	.size		$str$23,(__unnamed_1 - $str$23)
$str$23:
        /*0012*/ 	.byte	0x2f, 0x74, 0x6d, 0x70, 0x2f, 0x63, 0x75, 0x74, 0x6c, 0x61, 0x73, 0x73, 0x5f, 0x73, 0x77, 0x65
        /*0022*/ 	.byte	0x65, 0x70, 0x5f, 0x73, 0x72, 0x63, 0x2f, 0x69, 0x6e, 0x63, 0x6c, 0x75, 0x64, 0x65, 0x2f, 0x63
        /*0032*/ 	.byte	0x75, 0x74, 0x6c, 0x61, 0x73, 0x73, 0x2f, 0x67, 0x65, 0x6d, 0x6d, 0x2f, 0x63, 0x6f, 0x6c, 0x6c
        /*0042*/ 	.byte	0x65, 0x63, 0x74, 0x69, 0x76, 0x65, 0x2f, 0x73, 0x6d, 0x39, 0x30, 0x5f, 0x6d, 0x6d, 0x61, 0x5f
        /*0052*/ 	.byte	0x74, 0x6d, 0x61, 0x5f, 0x67, 0x6d, 0x6d, 0x61, 0x5f, 0x73, 0x73, 0x5f, 0x77, 0x61, 0x72, 0x70
        /*0062*/ 	.byte	0x73, 0x70, 0x65, 0x63, 0x69, 0x61, 0x6c, 0x69, 0x7a, 0x65, 0x64, 0x2e, 0x68, 0x70, 0x70, 0x00
	.type		__unnamed_1,@object
	.size		__unnamed_1,(.L_0 - __unnamed_1)
__unnamed_1:
        /*0072*/ 	.byte	0x76, 0x6f, 0x69, 0x64, 0x20, 0x63, 0x75, 0x74, 0x6c, 0x61, 0x73, 0x73, 0x3a, 0x3a, 0x67, 0x65
        /* <DEDUP_REMOVED lines=180> */
        /*0bc2*/ 	.byte	0x74, 0x79, 0x5d, 0x00
.L_0:


//--------------------- .nv.shared._ZN7cutlass13device_kernelINS_4gemm6kernel13GemmUniversalIN4cute5tupleIJiiiiEEENS1_10collective13CollectiveMmaINS1_34MainloopSm90TmaGmmaWarpSpecializedILi32ENS5_IJNS4_1CILi2EEENSA_ILi1EEESC_EEENS1_35KernelTmaWarpSpecializedCooperativeEEENS5_IJNSA_ILi128EEENSA_ILi96EEENSA_ILi16EEEEEENS_6half_tENS5_IJlSC_lEEESK_SL_NS4_8TiledMMAINS4_8MMA_AtomIJNS4_4SM904GMMA25MMA_64x96x16_F32F16F16_SSILNSP_5MajorE0ELSR_0ELNSP_7ScaleInE1ELSS_1EEEEEENS4_6LayoutISD_NS5_IJSC_NSA_ILi0EEESW_EEEEENS5_IJNS4_10UnderscoreESZ_SZ_EEEEENS4_13SM90_TMA_LOADENS4_14ComposedLayoutINS4_7SwizzleILi1ELi4ELi3EEENS4_18smem_ptr_flag_bitsILi16EEENSV_INS5_IJNSA_ILi8EEESI_EEENS5_IJSI_SC_EEEEEEEvNS4_8identityENS4_23SM90_TMA_LOAD_MULTICASTES1C_vS1D_EENS_8epilogue10collective6detail29Sm90TmaWarpSpecializedAdapterINS1H_15DefaultEpilogueISK_SL_SL_NS1G_6thread17LinearCombinationISK_Li1EffLNS1L_9ScaleType4KindE0ELNS_15FloatRoundStyleE2ESK_EENS1_15EpilogueDefaultEEEEEvvEEEEvNT_6ParamsE --------------------------
	.section	.nv.shared._ZN7cutlass13device_kernelINS_4gemm6kernel13GemmUniversalIN4cute5tupleIJiiiiEEENS1_10collective13CollectiveMmaINS1_34MainloopSm90TmaGmmaWarpSpecializedILi32ENS5_IJNS4_1CILi2EEENSA_ILi1EEESC_EEENS1_35KernelTmaWarpSpecializedCooperativeEEENS5_IJNSA_ILi128EEENSA_ILi96EEENSA_ILi16EEEEEENS_6half_tENS5_IJlSC_lEEESK_SL_NS4_8TiledMMAINS4_8MMA_AtomIJNS4_4SM904GMMA25MMA_64x96x16_F32F16F16_SSILNSP_5MajorE0ELSR_0ELNSP_7ScaleInE1ELSS_1EEEEEENS4_6LayoutISD_NS5_IJSC_NSA_ILi0EEESW_EEEEENS5_IJNS4_10UnderscoreESZ_SZ_EEEEENS4_13SM90_TMA_LOADENS4_14ComposedLayoutINS4_7SwizzleILi1ELi4ELi3EEENS4_18smem_ptr_flag_bitsILi16EEENSV_INS5_IJNSA_ILi8EEESI_EEENS5_IJSI_SC_EEEEEEEvNS4_8identityENS4_23SM90_TMA_LOAD_MULTICASTES1C_vS1D_EENS_8epilogue10collective6detail29Sm90TmaWarpSpecializedAdapterINS1H_15DefaultEpilogueISK_SL_SL_NS1G_6thread17LinearCombinationISK_Li1EffLNS1L_9ScaleType4KindE0ELNS_15FloatRoundStyleE2ESK_EENS1_15EpilogueDefaultEEEEEvvEEEEvNT_6ParamsE,"aw",@nobits
	.sectionflags	@""
	.align	16
	.zero		1024


//--------------------- .nv.shared.reserved.0     --------------------------
	.section	.nv.shared.reserved.0,"aw",@nobits
	.weak		__nv_reservedSMEM_offset_0_alias
	.size		__nv_reservedSMEM_offset_0_alias, 0, 0
	.other		__nv_reservedSMEM_offset_0_alias,@"STO_CUDA_RESERVED_SHARED STV_DEFAULT"
__nv_reservedSMEM_offset_0_alias:
	.zero		0


//--------------------- .nv.global                --------------------------
	.section	.nv.global,"aw",@nobits
.nv.global:
	.type		_ZN40_INTERNAL_dc5f0f7e_4_k_cu_dd64c870_115914cute1_E,@object
	.size		_ZN40_INTERNAL_dc5f0f7e_4_k_cu_dd64c870_115914cute1_E,(_ZN40_INTERNAL_dc5f0f7e_4_k_cu_dd64c870_115914cuda3std3__45__cpo6cbeginE - _ZN40_INTERNAL_dc5f0f7e_4_k_cu_dd64c870_115914cute1_E)
_ZN40_INTERNAL_dc5f0f7e_4_k_cu_dd64c870_115914cute1_E:
	.zero		1
	.type		_ZN40_INTERNAL_dc5f0f7e_4_k_cu_dd64c870_115914cuda3std3__45__cpo6cbeginE,@object
	.size		_ZN40_INTERNAL_dc5f0f7e_4_k_cu_dd64c870_115914cuda3std3__45__cpo6cbeginE,(_ZN40_INTERNAL_dc5f0f7e_4_k_cu_dd64c870_115914cuda3std3__48in_placeE - _ZN40_INTERNAL_dc5f0f7e_4_k_cu_dd64c870_115914cuda3std3__45__cpo6cbeginE)
_ZN40_INTERNAL_dc5f0f7e_4_k_cu_dd64c870_115914cuda3std3__45__cpo6cbeginE:
	.zero		1
	.type		_ZN40_INTERNAL_dc5f0f7e_4_k_cu_dd64c870_115914cuda3std3__48in_placeE,@object
	.size		_ZN40_INTERNAL_dc5f0f7e_4_k_cu_dd64c870_115914cuda3std3__48in_placeE,(_ZN40_INTERNAL_dc5f0f7e_4_k_cu_dd64c870_115914cuda3std6ranges3__45__cpo9iter_moveE - _ZN40_INTERNAL_dc5f0f7e_4_k_cu_dd64c870_115914cuda3std3__48in_placeE)
_ZN40_INTERNAL_dc5f0f7e_4_k_cu_dd64c870_115914cuda3std3__48in_placeE:
	.zero		1
	.type		_ZN40_INTERNAL_dc5f0f7e_4_k_cu_dd64c870_115914cuda3std6ranges3__45__cpo9iter_moveE,@object
	.size		_ZN40_INTERNAL_dc5f0f7e_4_k_cu_dd64c870_115914cuda3std6ranges3__45__cpo9iter_moveE,(_ZN40_INTERNAL_dc5f0f7e_4_k_cu_dd64c870_115914cuda3std3__45__cpo5beginE - _ZN40_INTERNAL_dc5f0f7e_4_k_cu_dd64c870_115914cuda3std6ranges3__45__cpo9iter_moveE)
_ZN40_INTERNAL_dc5f0f7e_4_k_cu_dd64c870_115914cuda3std6ranges3__45__cpo9iter_moveE:
	.zero		1
	.type		_ZN40_INTERNAL_dc5f0f7e_4_k_cu_dd64c870_115914cuda3std3__45__cpo5beginE,@object
	.size		_ZN40_INTERNAL_dc5f0f7e_4_k_cu_dd64c870_115914cuda3std3__45__cpo5beginE,(_ZN40_INTERNAL_dc5f0f7e_4_k_cu_dd64c870_115914cuda3std3__442_GLOBAL__N__dc5f0f7e_4_k_cu_dd64c870_115916ignoreE - _ZN40_INTERNAL_dc5f0f7e_4_k_cu_dd64c870_115914cuda3std3__45__cpo5beginE)
_ZN40_INTERNAL_dc5f0f7e_4_k_cu_dd64c870_115914cuda3std3__45__cpo5beginE:
	.zero		1
	.type		_ZN40_INTERNAL_dc5f0f7e_4_k_cu_dd64c870_115914cuda3std3__442_GLOBAL__N__dc5f0f7e_4_k_cu_dd64c870_115916ignoreE,@object
	.size		_ZN40_INTERNAL_dc5f0f7e_4_k_cu_dd64c870_115914cuda3std3__442_GLOBAL__N__dc5f0f7e_4_k_cu_dd64c870_115916ignoreE,(_ZN40_INTERNAL_dc5f0f7e_4_k_cu_dd64c870_115914cute7productE - _ZN40_INTERNAL_dc5f0f7e_4_k_cu_dd64c870_115914cuda3std3__442_GLOBAL__N__dc5f0f7e_4_k_cu_dd64c870_115916ignoreE)
_ZN40_INTERNAL_dc5f0f7e_4_k_cu_dd64c870_115914cuda3std3__442_GLOBAL__N__dc5f0f7e_4_k_cu_dd64c870_115916ignoreE:
	.zero		1
	.type		_ZN40_INTERNAL_dc5f0f7e_4_k_cu_dd64c870_115914cute7productE,@object
	.size		_ZN40_INTERNAL_dc5f0f7e_4_k_cu_dd64c870_115914cute7productE,(_ZN40_INTERNAL_dc5f0f7e_4_k_cu_dd64c870_115914cuda3std3__45__cpo3endE - _ZN40_INTERNAL_dc5f0f7e_4_k_cu_dd64c870_115914cute7productE)
_ZN40_INTERNAL_dc5f0f7e_4_k_cu_dd64c870_115914cute7productE:
	.zero		1
	.type		_ZN40_INTERNAL_dc5f0f7e_4_k_cu_dd64c870_115914cuda3std3__45__cpo3endE,@object
	.size		_ZN40_INTERNAL_dc5f0f7e_4_k_cu_dd64c870_115914cuda3std3__45__cpo3endE,(_ZN40_INTERNAL_dc5f0f7e_4_k_cu_dd64c870_115914cuda3std3__419piecewise_constructE - _ZN40_INTERNAL_dc5f0f7e_4_k_cu_dd64c870_115914cuda3std3__45__cpo3endE)
_ZN40_INTERNAL_dc5f0f7e_4_k_cu_dd64c870_115914cuda3std3__45__cpo3endE:
	.zero		1
	.type		_ZN40_INTERNAL_dc5f0f7e_4_k_cu_dd64c870_115914cuda3std3__419piecewise_constructE,@object
	.size		_ZN40_INTERNAL_dc5f0f7e_4_k_cu_dd64c870_115914cuda3std3__419piecewise_constructE,(_ZN40_INTERNAL_dc5f0f7e_4_k_cu_dd64c870_115914cuda3std3__45__cpo4cendE - _ZN40_INTERNAL_dc5f0f7e_4_k_cu_dd64c870_115914cuda3std3__419piecewise_constructE)
_ZN40_INTERNAL_dc5f0f7e_4_k_cu_dd64c870_115914cuda3std3__419piecewise_constructE:
	.zero		1
	.type		_ZN40_INTERNAL_dc5f0f7e_4_k_cu_dd64c870_115914cuda3std3__45__cpo4cendE,@object
	.size		_ZN40_INTERNAL_dc5f0f7e_4_k_cu_dd64c870_115914cuda3std3__45__cpo4cendE,(_ZN40_INTERNAL_dc5f0f7e_4_k_cu_dd64c870_115914cuda3std6ranges3__45__cpo4swapE - _ZN40_INTERNAL_dc5f0f7e_4_k_cu_dd64c870_115914cuda3std3__45__cpo4cendE)
_ZN40_INTERNAL_dc5f0f7e_4_k_cu_dd64c870_115914cuda3std3__45__cpo4cendE:
	.zero		1
	.type		_ZN40_INTERNAL_dc5f0f7e_4_k_cu_dd64c870_115914cuda3std6ranges3__45__cpo4swapE,@object
	.size		_ZN40_INTERNAL_dc5f0f7e_4_k_cu_dd64c870_115914cuda3std6ranges3__45__cpo4swapE,(.L_8 - _ZN40_INTERNAL_dc5f0f7e_4_k_cu_dd64c870_115914cuda3std6ranges3__45__cpo4swapE)
_ZN40_INTERNAL_dc5f0f7e_4_k_cu_dd64c870_115914cuda3std6ranges3__45__cpo4swapE:
	.zero		1
.L_8:


//--------------------- .nv.constant0._ZN7cutlass13device_kernelINS_4gemm6kernel13GemmUniversalIN4cute5tupleIJiiiiEEENS1_10collective13CollectiveMmaINS1_34MainloopSm90TmaGmmaWarpSpecializedILi32ENS5_IJNS4_1CILi2EEENSA_ILi1EEESC_EEENS1_35KernelTmaWarpSpecializedCooperativeEEENS5_IJNSA_ILi128EEENSA_ILi96EEENSA_ILi16EEEEEENS_6half_tENS5_IJlSC_lEEESK_SL_NS4_8TiledMMAINS4_8MMA_AtomIJNS4_4SM904GMMA25MMA_64x96x16_F32F16F16_SSILNSP_5MajorE0ELSR_0ELNSP_7ScaleInE1ELSS_1EEEEEENS4_6LayoutISD_NS5_IJSC_NSA_ILi0EEESW_EEEEENS5_IJNS4_10UnderscoreESZ_SZ_EEEEENS4_13SM90_TMA_LOADENS4_14ComposedLayoutINS4_7SwizzleILi1ELi4ELi3EEENS4_18smem_ptr_flag_bitsILi16EEENSV_INS5_IJNSA_ILi8EEESI_EEENS5_IJSI_SC_EEEEEEEvNS4_8identityENS4_23SM90_TMA_LOAD_MULTICASTES1C_vS1D_EENS_8epilogue10collective6detail29Sm90TmaWarpSpecializedAdapterINS1H_15DefaultEpilogueISK_SL_SL_NS1G_6thread17LinearCombinationISK_Li1EffLNS1L_9ScaleType4KindE0ELNS_15FloatRoundStyleE2ESK_EENS1_15EpilogueDefaultEEEEEvvEEEEvNT_6ParamsE --------------------------
	.section	.nv.constant0._ZN7cutlass13device_kernelINS_4gemm6kernel13GemmUniversalIN4cute5tupleIJiiiiEEENS1_10collective13CollectiveMmaINS1_34MainloopSm90TmaGmmaWarpSpecializedILi32ENS5_IJNS4_1CILi2EEENSA_ILi1EEESC_EEENS1_35KernelTmaWarpSpecializedCooperativeEEENS5_IJNSA_ILi128EEENSA_ILi96EEENSA_ILi16EEEEEENS_6half_tENS5_IJlSC_lEEESK_SL_NS4_8TiledMMAINS4_8MMA_AtomIJNS4_4SM904GMMA25MMA_64x96x16_F32F16F16_SSILNSP_5MajorE0ELSR_0ELNSP_7ScaleInE1ELSS_1EEEEEENS4_6LayoutISD_NS5_IJSC_NSA_ILi0EEESW_EEEEENS5_IJNS4_10UnderscoreESZ_SZ_EEEEENS4_13SM90_TMA_LOADENS4_14ComposedLayoutINS4_7SwizzleILi1ELi4ELi3EEENS4_18smem_ptr_flag_bitsILi16EEENSV_INS5_IJNSA_ILi8EEESI_EEENS5_IJSI_SC_EEEEEEEvNS4_8identityENS4_23SM90_TMA_LOAD_MULTICASTES1C_vS1D_EENS_8epilogue10collective6detail29Sm90TmaWarpSpecializedAdapterINS1H_15DefaultEpilogueISK_SL_SL_NS1G_6thread17LinearCombinationISK_Li1EffLNS1L_9ScaleType4KindE0ELNS_15FloatRoundStyleE2ESK_EENS1_15EpilogueDefaultEEEEEvvEEEEvNT_6ParamsE,"a",@progbits
	.sectionflags	@""
	.align	4
.nv.constant0._ZN7cutlass13device_kernelINS_4gemm6kernel13GemmUniversalIN4cute5tupleIJiiiiEEENS1_10collective13CollectiveMmaINS1_34MainloopSm90TmaGmmaWarpSpecializedILi32ENS5_IJNS4_1CILi2EEENSA_ILi1EEESC_EEENS1_35KernelTmaWarpSpecializedCooperativeEEENS5_IJNSA_ILi128EEENSA_ILi96EEENSA_ILi16EEEEEENS_6half_tENS5_IJlSC_lEEESK_SL_NS4_8TiledMMAINS4_8MMA_AtomIJNS4_4SM904GMMA25MMA_64x96x16_F32F16F16_SSILNSP_5MajorE0ELSR_0ELNSP_7ScaleInE1ELSS_1EEEEEENS4_6LayoutISD_NS5_IJSC_NSA_ILi0EEESW_EEEEENS5_IJNS4_10UnderscoreESZ_SZ_EEEEENS4_13SM90_TMA_LOADENS4_14ComposedLayoutINS4_7SwizzleILi1ELi4ELi3EEENS4_18smem_ptr_flag_bitsILi16EEENSV_INS5_IJNSA_ILi8EEESI_EEENS5_IJSI_SC_EEEEEEEvNS4_8identityENS4_23SM90_TMA_LOAD_MULTICASTES1C_vS1D_EENS_8epilogue10collective6detail29Sm90TmaWarpSpecializedAdapterINS1H_15DefaultEpilogueISK_SL_SL_NS1G_6thread17LinearCombinationISK_Li1EffLNS1L_9ScaleType4KindE0ELNS_15FloatRoundStyleE2ESK_EENS1_15EpilogueDefaultEEEEEvvEEEEvNT_6ParamsE:
	.zero		1664


//--------------------- SYMBOLS --------------------------

	.type		.nv.reservedSmem.offset0,@object
	.size		.nv.reservedSmem.offset0,0x4
	.type		__assertfail,@function
